// auto-generated by cutlass_sweep.fmha — config: {"arch": "sm_90", "direction": "fwd", "dtype": "e4m3", "head_dim": 256, "mask": "none", "schedule": "cooperative", "tile_kv": 128, "tile_q": 128}
#include "cutlass/cutlass.h"
#include "cute/tensor.hpp"
#include "cutlass/device_kernel.h"
#include "cutlass/kernel_hardware_info.h"
#include "88_hopper_fmha/collective/fmha_fusion.hpp"
#include "88_hopper_fmha/kernel/fmha_kernel_builder.hpp"

using namespace cute;
using Element = cutlass::float_e4m3_t;
using TileShape = Shape<_128, _128, _256>;
using StrideQ = cute::tuple<int, _1, cute::tuple<int, int>>;
using StrideK = cute::tuple<int, _1, cute::tuple<int, int>>;
using StrideV = cute::tuple<cute::_1, int, cute::tuple<int, int>>;

using Kernel = typename cutlass::fmha::kernel::FmhaBuilder<
    Element, float, float,
    TileShape, StrideQ, StrideK, StrideV,
    cutlass::fmha::collective::DefaultFusion,
    cutlass::gemm::KernelTmaWarpSpecializedCooperative
  >::Kernel;

auto* _anchor = &cutlass::device_kernel<Kernel>;


// ===== COMPILED SASS (sm_90a) =====

	.target	sm_90a

	.elftype	@"ET_EXEC"


//--------------------- .note.nv.tkinfo           --------------------------
	.section	.note.nv.tkinfo,"",@"SHT_NOTE"
	.sectionflags	@"SHF_NOTE_NV_TKINFO"
	.tkinfo
        /*0018*/ 	.word	0x00000002
        /*0030*/ 	.string	""
        /*0030*/ 	.string	"ptxas"
        /*0030*/ 	.string	"Cuda compilation tools, release 13.0, V13.0.88"
        /*0030*/ 	.string	"Build cuda_13.0.r13.0/compiler.36424714_0"
        /*0030*/ 	.string	"-arch sm_90a -m 64 "



//--------------------- .note.nv.cuinfo           --------------------------
	.section	.note.nv.cuinfo,"",@"SHT_NOTE"
	.sectionflags	@"SHF_NOTE_NV_CUINFO"
        /*0018*/ 	.short	0x0002
        /*001a*/ 	.short	0x005a
        /*001c*/ 	.short	0x0082
	.zero		2


//--------------------- .nv.info                  --------------------------
	.section	.nv.info,"",@"SHT_CUDA_INFO"
	.align	4


	//----- nvinfo : EIATTR_REGCOUNT
	.align		4
        /*0000*/ 	.byte	0x04, 0x2f
        /*0002*/ 	.short	(.L_16 - .L_15)
	.align		4
.L_15:
        /*0004*/ 	.word	index@(_ZN7cutlass13device_kernelINS_4fmha6kernel28FmhaKernelTmaWarpSpecializedINS1_10collective30FmhaMainloopTmaWarpSpecializedINS_12float_e4m3_tEffN4cute5tupleIJNS7_1CILi128EEESA_NS9_ILi256EEEEEENS8_IJiNS9_ILi1EEENS8_IJiiEEEEEESF_NS8_IJSD_iSE_EEENS4_13DefaultFusionEJEEENS4_15FmhaFwdEpilogueIS6_fNS8_IJNS9_ILi64EEESB_SA_EEEEENS2_23IndividualTileSchedulerEJEEEEEvNT_6ParamsE)
        /*0008*/ 	.word	0x000000a8


	//----- nvinfo : EIATTR_FRAME_SIZE
	.align		4
.L_16:
        /*000c*/ 	.byte	0x04, 0x11
        /*000e*/ 	.short	(.L_18 - .L_17)
	.align		4
.L_17:
        /*0010*/ 	.word	index@($__internal_0_$__cuda_sm20_rcp_rn_f32_slowpath)
        /*0014*/ 	.word	0x00000000


	//----- nvinfo : EIATTR_FRAME_SIZE
	.align		4
.L_18:
        /*0018*/ 	.byte	0x04, 0x11
        /*001a*/ 	.short	(.L_20 - .L_19)
	.align		4
.L_19:
        /*001c*/ 	.word	index@(_ZN7cutlass13device_kernelINS_4fmha6kernel28FmhaKernelTmaWarpSpecializedINS1_10collective30FmhaMainloopTmaWarpSpecializedINS_12float_e4m3_tEffN4cute5tupleIJNS7_1CILi128EEESA_NS9_ILi256EEEEEENS8_IJiNS9_ILi1EEENS8_IJiiEEEEEESF_NS8_IJSD_iSE_EEENS4_13DefaultFusionEJEEENS4_15FmhaFwdEpilogueIS6_fNS8_IJNS9_ILi64EEESB_SA_EEEEENS2_23IndividualTileSchedulerEJEEEEEvNT_6ParamsE)
        /*0020*/ 	.word	0x00000000


	//----- nvinfo : EIATTR_MIN_STACK_SIZE
	.align		4
.L_20:
        /*0024*/ 	.byte	0x04, 0x12
        /*0026*/ 	.short	(.L_22 - .L_21)
	.align		4
.L_21:
        /*0028*/ 	.word	index@(_ZN7cutlass13device_kernelINS_4fmha6kernel28FmhaKernelTmaWarpSpecializedINS1_10collective30FmhaMainloopTmaWarpSpecializedINS_12float_e4m3_tEffN4cute5tupleIJNS7_1CILi128EEESA_NS9_ILi256EEEEEENS8_IJiNS9_ILi1EEENS8_IJiiEEEEEESF_NS8_IJSD_iSE_EEENS4_13DefaultFusionEJEEENS4_15FmhaFwdEpilogueIS6_fNS8_IJNS9_ILi64EEESB_SA_EEEEENS2_23IndividualTileSchedulerEJEEEEEvNT_6ParamsE)
        /*002c*/ 	.word	0x00000000
.L_22:


//--------------------- .nv.compat                --------------------------
	.section	.nv.compat,"",@"SHT_CUDA_COMPAT_INFO"
	.align	4
        /*0000*/ 	.byte	0x02, 0x09, 0x01, 0x00, 0x02, 0x02, 0x04, 0x00, 0x02, 0x05, 0x05, 0x00, 0x03, 0x07, 0x01, 0x01
        /*0010*/ 	.byte	0x02, 0x03, 0x01, 0x00, 0x02, 0x06, 0x01, 0x00, 0x04, 0x0b, 0x08, 0x00, 0x00, 0x00, 0x00, 0x00
        /*0020*/ 	.byte	0x00, 0x00, 0x00, 0x00


//--------------------- .nv.info._ZN7cutlass13device_kernelINS_4fmha6kernel28FmhaKernelTmaWarpSpecializedINS1_10collective30FmhaMainloopTmaWarpSpecializedINS_12float_e4m3_tEffN4cute5tupleIJNS7_1CILi128EEESA_NS9_ILi256EEEEEENS8_IJiNS9_ILi1EEENS8_IJiiEEEEEESF_NS8_IJSD_iSE_EEENS4_13DefaultFusionEJEEENS4_15FmhaFwdEpilogueIS6_fNS8_IJNS9_ILi64EEESB_SA_EEEEENS2_23IndividualTileSchedulerEJEEEEEvNT_6ParamsE --------------------------
	.section	.nv.info._ZN7cutlass13device_kernelINS_4fmha6kernel28FmhaKernelTmaWarpSpecializedINS1_10collective30FmhaMainloopTmaWarpSpecializedINS_12float_e4m3_tEffN4cute5tupleIJNS7_1CILi128EEESA_NS9_ILi256EEEEEENS8_IJiNS9_ILi1EEENS8_IJiiEEEEEESF_NS8_IJSD_iSE_EEENS4_13DefaultFusionEJEEENS4_15FmhaFwdEpilogueIS6_fNS8_IJNS9_ILi64EEESB_SA_EEEEENS2_23IndividualTileSchedulerEJEEEEEvNT_6ParamsE,"",@"SHT_CUDA_INFO"
	.sectionflags	@""
	.align	4


	//----- nvinfo : EIATTR_CUDA_API_VERSION
	.align		4
        /*0000*/ 	.byte	0x04, 0x37
        /*0002*/ 	.short	(.L_24 - .L_23)
.L_23:
        /*0004*/ 	.word	0x00000082


	//----- nvinfo : EIATTR_KPARAM_INFO
	.align		4
.L_24:
        /*0008*/ 	.byte	0x04, 0x17
        /*000a*/ 	.short	(.L_26 - .L_25)
.L_25:
        /*000c*/ 	.word	0x00000000
        /*0010*/ 	.short	0x0000
        /*0012*/ 	.short	0x0070
        /*0014*/ 	.byte	0x00, 0xf0, 0x01, 0x20


	//----- nvinfo : EIATTR_SPARSE_MMA_MASK
	.align		4
.L_26:
        /*0018*/ 	.byte	0x03, 0x50
        /*001a*/ 	.short	0x0000


	//----- nvinfo : EIATTR_MAXREG_COUNT
	.align		4
        /*001c*/ 	.byte	0x03, 0x1b
        /*001e*/ 	.short	0x00a8


	//----- nvinfo : EIATTR_NUM_BARRIERS
	.align		4
        /*0020*/ 	.byte	0x02, 0x4c
        /*0022*/ 	.byte	0x02
	.zero		1


	//----- nvinfo : EIATTR_EXTERNS
	.align		4
        /*0024*/ 	.byte	0x04, 0x0f
        /*0026*/ 	.short	(.L_28 - .L_27)


	//   ....[0]....
	.align		4
.L_27:
        /*0028*/ 	.word	index@(__assertfail)


	//----- nvinfo : EIATTR_MERCURY_ISA_VERSION
	.align		4
.L_28:
        /*002c*/ 	.byte	0x03, 0x5f
        /*002e*/ 	.short	0x0101


	//----- nvinfo : EIATTR_INT_WARP_WIDE_INSTR_OFFSETS
	.align		4
        /*0030*/ 	.byte	0x04, 0x31
        /*0032*/ 	.short	(.L_30 - .L_29)


	//   ....[0]....
.L_29:
        /*0034*/ 	.word	0x000006f0


	//   ....[1]....
        /*0038*/ 	.word	0x00000700


	//   ....[2]....
        /*003c*/ 	.word	0x00000710


	//   ....[3]....
        /*0040*/ 	.word	0x00000720


	//   ....[4]....
        /*0044*/ 	.word	0x00000790


	//----- nvinfo : EIATTR_COOP_GROUP_MASK_REGIDS
	.align		4
.L_30:
        /*0048*/ 	.byte	0x04, 0x29
        /*004a*/ 	.short	(.L_32 - .L_31)


	//   ....[0]....
.L_31:
        /*004c*/ 	.word	0xffffffff


	//   ....[1]....
        /*0050*/ 	.word	0xffffffff


	//   ....[2]....
        /*0054*/ 	.word	0xffffffff


	//   ....[3]....
        /*0058*/ 	.word	0xffffffff


	//   ....[4]....
        /*005c*/ 	.word	0xffffffff


	//   ....[5]....
        /*0060*/ 	.word	0xffffffff


	//   ....[6]....
        /*0064*/ 	.word	0xffffffff


	//   ....[7]....
        /*0068*/ 	.word	0xffffffff


	//   ....[8]....
        /*006c*/ 	.word	0xffffffff


	//   ....[9]....
        /*0070*/ 	.word	0xffffffff


	//   ....[10]....
        /*0074*/ 	.word	0xffffffff


	//   ....[11]....
        /*0078*/ 	.word	0xffffffff


	//   ....[12]....
        /*007c*/ 	.word	0xffffffff


	//   ....[13]....
        /*0080*/ 	.word	0xffffffff


	//   ....[14]....
        /*0084*/ 	.word	0xffffffff


	//   ....[15]....
        /*0088*/ 	.word	0xffffffff


	//   ....[16]....
        /*008c*/ 	.word	0xffffffff


	//   ....[17]....
        /*0090*/ 	.word	0xffffffff


	//   ....[18]....
        /*0094*/ 	.word	0xffffffff


	//   ....[19]....
        /*0098*/ 	.word	0xffffffff


	//   ....[20]....
        /*009c*/ 	.word	0xffffffff


	//   ....[21]....
        /*00a0*/ 	.word	0xffffffff


	//   ....[22]....
        /*00a4*/ 	.word	0xffffffff


	//   ....[23]....
        /*00a8*/ 	.word	0xffffffff


	//   ....[24]....
        /*00ac*/ 	.word	0xffffffff


	//   ....[25]....
        /*00b0*/ 	.word	0xffffffff


	//   ....[26]....
        /*00b4*/ 	.word	0xffffffff


	//   ....[27]....
        /*00b8*/ 	.word	0xffffffff


	//   ....[28]....
        /*00bc*/ 	.word	0xffffffff


	//   ....[29]....
        /*00c0*/ 	.word	0xffffffff


	//   ....[30]....
        /*00c4*/ 	.word	0xffffffff


	//   ....[31]....
        /*00c8*/ 	.word	0xffffffff


	//   ....[32]....
        /*00cc*/ 	.word	0xffffffff


	//   ....[33]....
        /*00d0*/ 	.word	0xffffffff


	//   ....[34]....
        /*00d4*/ 	.word	0xffffffff


	//   ....[35]....
        /*00d8*/ 	.word	0xffffffff


	//   ....[36]....
        /*00dc*/ 	.word	0xffffffff


	//   ....[37]....
        /*00e0*/ 	.word	0xffffffff


	//   ....[38]....
        /*00e4*/ 	.word	0xffffffff


	//   ....[39]....
        /*00e8*/ 	.word	0xffffffff


	//   ....[40]....
        /*00ec*/ 	.word	0xffffffff


	//   ....[41]....
        /*00f0*/ 	.word	0xffffffff


	//   ....[42]....
        /*00f4*/ 	.word	0xffffffff


	//   ....[43]....
        /*00f8*/ 	.word	0xffffffff


	//   ....[44]....
        /*00fc*/ 	.word	0xffffffff


	//   ....[45]....
        /*0100*/ 	.word	0xffffffff


	//   ....[46]....
        /*0104*/ 	.word	0xffffffff


	//   ....[47]....
        /*0108*/ 	.word	0xffffffff


	//   ....[48]....
        /*010c*/ 	.word	0xffffffff


	//   ....[49]....
        /*0110*/ 	.word	0xffffffff


	//----- nvinfo : EIATTR_COOP_GROUP_INSTR_OFFSETS
	.align		4
.L_32:
        /*0114*/ 	.byte	0x04, 0x28
        /*0116*/ 	.short	(.L_34 - .L_33)


	//   ....[0]....
.L_33:
        /*0118*/ 	.word	0x00000050


	//   ....[1]....
        /*011c*/ 	.word	0x00000080


	//   ....[2]....
        /*0120*/ 	.word	0x000001b0


	//   ....[3]....
        /*0124*/ 	.word	0x00000370


	//   ....[4]....
        /*0128*/ 	.word	0x00000530


	//   ....[5]....
        /*012c*/ 	.word	0x00000690


	//   ....[6]....
        /*0130*/ 	.word	0x000015d0


	//   ....[7]....
        /*0134*/ 	.word	0x00001660


	//   ....[8]....
        /*0138*/ 	.word	0x000016b0


	//   ....[9]....
        /*013c*/ 	.word	0x000017d0


	//   ....[10]....
        /*0140*/ 	.word	0x000040f0


	//   ....[11]....
        /*0144*/ 	.word	0x00004120


	//   ....[12]....
        /*0148*/ 	.word	0x00004150


	//   ....[13]....
        /*014c*/ 	.word	0x00004160


	//   ....[14]....
        /*0150*/ 	.word	0x00004180


	//   ....[15]....
        /*0154*/ 	.word	0x00004190


	//   ....[16]....
        /*0158*/ 	.word	0x000041a0


	//   ....[17]....
        /*015c*/ 	.word	0x000041b0


	//   ....[18]....
        /*0160*/ 	.word	0x000041e0


	//   ....[19]....
        /*0164*/ 	.word	0x000041f0


	//   ....[20]....
        /*0168*/ 	.word	0x00004220


	//   ....[21]....
        /*016c*/ 	.word	0x00004230


	//   ....[22]....
        /*0170*/ 	.word	0x00004260


	//   ....[23]....
        /*0174*/ 	.word	0x00004270


	//   ....[24]....
        /*0178*/ 	.word	0x000042a0


	//   ....[25]....
        /*017c*/ 	.word	0x000042c0


	//   ....[26]....
        /*0180*/ 	.word	0x00004bd0


	//   ....[27]....
        /*0184*/ 	.word	0x00004c00


	//   ....[28]....
        /*0188*/ 	.word	0x000054e0


	//   ....[29]....
        /*018c*/ 	.word	0x000055f0


	//   ....[30]....
        /*0190*/ 	.word	0x00007520


	//   ....[31]....
        /*0194*/ 	.word	0x00007560


	//   ....[32]....
        /*0198*/ 	.word	0x000075a0


	//   ....[33]....
        /*019c*/ 	.word	0x000075e0


	//   ....[34]....
        /*01a0*/ 	.word	0x00007620


	//   ....[35]....
        /*01a4*/ 	.word	0x00007660


	//   ....[36]....
        /*01a8*/ 	.word	0x000076a0


	//   ....[37]....
        /*01ac*/ 	.word	0x000076e0


	//   ....[38]....
        /*01b0*/ 	.word	0x00007720


	//   ....[39]....
        /*01b4*/ 	.word	0x00007760


	//   ....[40]....
        /*01b8*/ 	.word	0x000077a0


	//   ....[41]....
        /*01bc*/ 	.word	0x000077e0


	//   ....[42]....
        /*01c0*/ 	.word	0x00007820


	//   ....[43]....
        /*01c4*/ 	.word	0x00007860


	//   ....[44]....
        /*01c8*/ 	.word	0x000078a0


	//   ....[45]....
        /*01cc*/ 	.word	0x000078e0


	//   ....[46]....
        /*01d0*/ 	.word	0x000082d0


	//   ....[47]....
        /*01d4*/ 	.word	0x00008310


	//   ....[48]....
        /*01d8*/ 	.word	0x00008350


	//   ....[49]....
        /*01dc*/ 	.word	0x00008370


	//----- nvinfo : EIATTR_REG_RECONFIG
	.align		4
.L_34:
        /*01e0*/ 	.byte	0x01, 0x54
	.zero		2


	//----- nvinfo : EIATTR_SYSCALL_OFFSETS
	.align		4
        /*01e4*/ 	.byte	0x04, 0x46
        /*01e6*/ 	.short	(.L_36 - .L_35)


	//   ....[0]....
.L_35:
        /*01e8*/ 	.word	0x00009320


	//   ....[1]....
        /*01ec*/ 	.word	0x00009480


	//----- nvinfo : EIATTR_MBARRIER_INSTR_OFFSETS
	.align		4
.L_36:
        /*01f0*/ 	.byte	0x04, 0x39
        /*01f2*/ 	.short	(.L_38 - .L_37)


	//   ....[0]....
.L_37:
        /*01f4*/ 	.word	0x00000320
        /*01f8*/ 	.word	0x000000ff
        /*01fc*/ 	.word	0x00030050
        /*0200*/ 	.short	0x0100
        /*0202*/ 	.byte	0x0b
	.zero		1


	//   ....[1]....
        /*0204*/ 	.word	0x00000330
        /*0208*/ 	.word	0x000000ff
        /*020c*/ 	.word	0x00030060
        /*0210*/ 	.short	0x0100
        /*0212*/ 	.byte	0x0b
	.zero		1


	//   ....[2]....
        /*0214*/ 	.word	0x00000340
        /*0218*/ 	.word	0x000000ff
        /*021c*/ 	.word	0x00030058
        /*0220*/ 	.short	0x0100
        /*0222*/ 	.byte	0x0b
	.zero		1


	//   ....[3]....
        /*0224*/ 	.word	0x00000350
        /*0228*/ 	.word	0x000000ff
        /*022c*/ 	.word	0x00030068
        /*0230*/ 	.short	0x0100
        /*0232*/ 	.byte	0x0b
	.zero		1


	//   ....[4]....
        /*0234*/ 	.word	0x00000480
        /*0238*/ 	.word	0x000000ff
        /*023c*/ 	.word	0x00030000
        /*0240*/ 	.short	0x0100
        /*0242*/ 	.byte	0x0b
	.zero		1


	//   ....[5]....
        /*0244*/ 	.word	0x00000490
        /*0248*/ 	.word	0x000000ff
        /*024c*/ 	.word	0x00030028
        /*0250*/ 	.short	0x0100
        /*0252*/ 	.byte	0x0b
	.zero		1


	//   ....[6]....
        /*0254*/ 	.word	0x000004a0
        /*0258*/ 	.word	0x000000ff
        /*025c*/ 	.word	0x00030008
        /*0260*/ 	.short	0x0100
        /*0262*/ 	.byte	0x0b
	.zero		1


	//   ....[7]....
        /*0264*/ 	.word	0x000004b0
        /*0268*/ 	.word	0x000000ff
        /*026c*/ 	.word	0x00030030
        /*0270*/ 	.short	0x0100
        /*0272*/ 	.byte	0x0b
	.zero		1


	//   ....[8]....
        /*0274*/ 	.word	0x000004c0
        /*0278*/ 	.word	0x000000ff
        /*027c*/ 	.word	0x00030010
        /*0280*/ 	.short	0x0100
        /*0282*/ 	.byte	0x0b
	.zero		1


	//   ....[9]....
        /*0284*/ 	.word	0x000004d0
        /*0288*/ 	.word	0x000000ff
        /*028c*/ 	.word	0x00030038
        /*0290*/ 	.short	0x0100
        /*0292*/ 	.byte	0x0b
	.zero		1


	//   ....[10]....
        /*0294*/ 	.word	0x000004e0
        /*0298*/ 	.word	0x000000ff
        /*029c*/ 	.word	0x00030018
        /*02a0*/ 	.short	0x0100
        /*02a2*/ 	.byte	0x0b
	.zero		1


	//   ....[11]....
        /*02a4*/ 	.word	0x000004f0
        /*02a8*/ 	.word	0x000000ff
        /*02ac*/ 	.word	0x00030040
        /*02b0*/ 	.short	0x0100
        /*02b2*/ 	.byte	0x0b
	.zero		1


	//   ....[12]....
        /*02b4*/ 	.word	0x00000500
        /*02b8*/ 	.word	0x000000ff
        /*02bc*/ 	.word	0x00030020
        /*02c0*/ 	.short	0x0100
        /*02c2*/ 	.byte	0x0b
	.zero		1


	//   ....[13]....
        /*02c4*/ 	.word	0x00000510
        /*02c8*/ 	.word	0x000000ff
        /*02cc*/ 	.word	0x00030048
        /*02d0*/ 	.short	0x0100
        /*02d2*/ 	.byte	0x0b
	.zero		1


	//   ....[14]....
        /*02d4*/ 	.word	0x00000640
        /*02d8*/ 	.word	0x000000ff
        /*02dc*/ 	.word	0x00030070
        /*02e0*/ 	.short	0x0100
        /*02e2*/ 	.byte	0x0b
	.zero		1


	//   ....[15]....
        /*02e4*/ 	.word	0x00000650
        /*02e8*/ 	.word	0x000000ff
        /*02ec*/ 	.word	0x00030080
        /*02f0*/ 	.short	0x0100
        /*02f2*/ 	.byte	0x0b
	.zero		1


	//   ....[16]....
        /*02f4*/ 	.word	0x00000660
        /*02f8*/ 	.word	0x000000ff
        /*02fc*/ 	.word	0x00030078
        /*0300*/ 	.short	0x0100
        /*0302*/ 	.byte	0x0b
	.zero		1


	//   ....[17]....
        /*0304*/ 	.word	0x00000670
        /*0308*/ 	.word	0x000000ff
        /*030c*/ 	.word	0x00030088
        /*0310*/ 	.short	0x0100
        /*0312*/ 	.byte	0x0b
	.zero		1


	//   ....[18]....
        /*0314*/ 	.word	0x000007b0
        /*0318*/ 	.word	0x000000ff
        /*031c*/ 	.word	0x00030090
        /*0320*/ 	.short	0x0100
        /*0322*/ 	.byte	0x08
	.zero		1


	//   ....[19]....
        /*0324*/ 	.word	0x000007c0
        /*0328*/ 	.word	0x000000ff
        /*032c*/ 	.word	0x00030098
        /*0330*/ 	.short	0x0100
        /*0332*/ 	.byte	0x08
	.zero		1


	//   ....[20]....
        /*0334*/ 	.word	0x000007d0
        /*0338*/ 	.word	0x000000ff
        /*033c*/ 	.word	0x000300a0
        /*0340*/ 	.short	0x0100
        /*0342*/ 	.byte	0x08
	.zero		1


	//   ....[21]....
        /*0344*/ 	.word	0x000007e0
        /*0348*/ 	.word	0x000000ff
        /*034c*/ 	.word	0x000300a8
        /*0350*/ 	.short	0x0100
        /*0352*/ 	.byte	0x08
	.zero		1


	//   ....[22]....
        /*0354*/ 	.word	0x000008e0
        /*0358*/ 	.word	0x000000ff
        /*035c*/ 	.word	0x000300c0
        /*0360*/ 	.short	0x0100
        /*0362*/ 	.byte	0x0b
	.zero		1


	//   ....[23]....
        /*0364*/ 	.word	0x000008f0
        /*0368*/ 	.word	0x000000ff
        /*036c*/ 	.word	0x000300e0
        /*0370*/ 	.short	0x0100
        /*0372*/ 	.byte	0x0b
	.zero		1


	//   ....[24]....
        /*0374*/ 	.word	0x00000900
        /*0378*/ 	.word	0x000000ff
        /*037c*/ 	.word	0x000300c8
        /*0380*/ 	.short	0x0100
        /*0382*/ 	.byte	0x0b
	.zero		1


	//   ....[25]....
        /*0384*/ 	.word	0x00000910
        /*0388*/ 	.word	0x000000ff
        /*038c*/ 	.word	0x000300e8
        /*0390*/ 	.short	0x0100
        /*0392*/ 	.byte	0x0b
	.zero		1


	//   ....[26]....
        /*0394*/ 	.word	0x00000920
        /*0398*/ 	.word	0x000000ff
        /*039c*/ 	.word	0x000300d0
        /*03a0*/ 	.short	0x0100
        /*03a2*/ 	.byte	0x0b
	.zero		1


	//   ....[27]....
        /*03a4*/ 	.word	0x00000930
        /*03a8*/ 	.word	0x000000ff
        /*03ac*/ 	.word	0x000300f0
        /*03b0*/ 	.short	0x0100
        /*03b2*/ 	.byte	0x0b
	.zero		1


	//   ....[28]....
        /*03b4*/ 	.word	0x00000940
        /*03b8*/ 	.word	0x000000ff
        /*03bc*/ 	.word	0x000300d8
        /*03c0*/ 	.short	0x0100
        /*03c2*/ 	.byte	0x0b
	.zero		1


	//   ....[29]....
        /*03c4*/ 	.word	0x00000950
        /*03c8*/ 	.word	0x000000ff
        /*03cc*/ 	.word	0x000300f8
        /*03d0*/ 	.short	0x0100
        /*03d2*/ 	.byte	0x0b
	.zero		1


	//   ....[30]....
        /*03d4*/ 	.word	0x00000d50
        /*03d8*/ 	.word	0x000000ff
        /*03dc*/ 	.word	0x00030050
        /*03e0*/ 	.short	0x010a
        /*03e2*/ 	.byte	0x08
	.zero		1


	//   ....[31]....
        /*03e4*/ 	.word	0x00000dc0
        /*03e8*/ 	.word	0x000000ff
        /*03ec*/ 	.word	0x00030000
        /*03f0*/ 	.short	0x010a
        /*03f2*/ 	.byte	0x25
	.zero		1


	//   ....[32]....
        /*03f4*/ 	.word	0x00000e30
        /*03f8*/ 	.word	0x000000ff
        /*03fc*/ 	.word	0x00000000
        /*0400*/ 	.short	0x010a
        /*0402*/ 	.byte	0x0a
	.zero		1


	//   ....[33]....
        /*0404*/ 	.word	0x00003090
        /*0408*/ 	.word	0x00000007
        /*040c*/ 	.word	0x00000000
        /*0410*/ 	.short	0x0101
        /*0412*/ 	.byte	0x0b
	.zero		1


	//   ....[34]....
        /*0414*/ 	.word	0x00004370
        /*0418*/ 	.word	0x000000ff
        /*041c*/ 	.word	0x00030008
        /*0420*/ 	.short	0x010a
        /*0422*/ 	.byte	0x25
	.zero		1


	//   ....[35]....
        /*0424*/ 	.word	0x00004560
        /*0428*/ 	.word	0x000000ff
        /*042c*/ 	.word	0x00000000
        /*0430*/ 	.short	0x0101
        /*0432*/ 	.byte	0x05
	.zero		1


	//   ....[36]....
        /*0434*/ 	.word	0x000046b0
        /*0438*/ 	.word	0x000000ff
        /*043c*/ 	.word	0x00030000
        /*0440*/ 	.short	0x010a
        /*0442*/ 	.byte	0x0a
	.zero		1


	//   ....[37]....
        /*0444*/ 	.word	0x00007800
        /*0448*/ 	.word	0x000000ff
        /*044c*/ 	.word	0x00030000
        /*0450*/ 	.short	0x010a
        /*0452*/ 	.byte	0x05
	.zero		1


	//   ....[38]....
        /*0454*/ 	.word	0x00007f20
        /*0458*/ 	.word	0x000000ff
        /*045c*/ 	.word	0x00030000
        /*0460*/ 	.short	0x010a
        /*0462*/ 	.byte	0x05
	.zero		1


	//   ....[39]....
        /*0464*/ 	.word	0x00008120
        /*0468*/ 	.word	0x000000ff
        /*046c*/ 	.word	0x00000000
        /*0470*/ 	.short	0x0101
        /*0472*/ 	.byte	0x05
	.zero		1


	//   ....[40]....
        /*0474*/ 	.word	0x000081d0
        /*0478*/ 	.word	0x000000ff
        /*047c*/ 	.word	0x00000000
        /*0480*/ 	.short	0x0101
        /*0482*/ 	.byte	0x04
	.zero		1


	//   ....[41]....
        /*0484*/ 	.word	0x00008b60
        /*0488*/ 	.word	0x000000ff
        /*048c*/ 	.word	0x00030098
        /*0490*/ 	.short	0x010a
        /*0492*/ 	.byte	0x04
	.zero		1


	//   ....[42]....
        /*0494*/ 	.word	0x0000ac20
        /*0498*/ 	.word	0x00000000
        /*049c*/ 	.word	0x00030090
        /*04a0*/ 	.short	0x0101
        /*04a2*/ 	.byte	0x25
	.zero		1


	//   ....[43]....
        /*04a4*/ 	.word	0x0000ad70
        /*04a8*/ 	.word	0x00000004
        /*04ac*/ 	.word	0x00030060
        /*04b0*/ 	.short	0x010a
        /*04b2*/ 	.byte	0x3f
	.zero		1


	//   ....[44]....
        /*04b4*/ 	.word	0x0000b020
        /*04b8*/ 	.word	0x00000005
        /*04bc*/ 	.word	0x00030028
        /*04c0*/ 	.short	0x010a
        /*04c2*/ 	.byte	0x3f
	.zero		1


	//   ....[45]....
        /*04c4*/ 	.word	0x0000b2d0
        /*04c8*/ 	.word	0x00000005
        /*04cc*/ 	.word	0x00030060
        /*04d0*/ 	.short	0x010a
        /*04d2*/ 	.byte	0x3f
	.zero		1


	//   ....[46]....
        /*04d4*/ 	.word	0x0000b5b0
        /*04d8*/ 	.word	0x00000004
        /*04dc*/ 	.word	0x00030028
        /*04e0*/ 	.short	0x010a
        /*04e2*/ 	.byte	0x3f
	.zero		1


	//   ....[47]....
        /*04e4*/ 	.word	0x0000b8e0
        /*04e8*/ 	.word	0x00000006
        /*04ec*/ 	.word	0x00030028
        /*04f0*/ 	.short	0x010a
        /*04f2*/ 	.byte	0x3f
	.zero		1


	//   ....[48]....
        /*04f4*/ 	.word	0x0000bbc0
        /*04f8*/ 	.word	0x00000006
        /*04fc*/ 	.word	0x00030028
        /*0500*/ 	.short	0x010a
        /*0502*/ 	.byte	0x3f
	.zero		1


	//   ....[49]....
        /*0504*/ 	.word	0x0000be20
        /*0508*/ 	.word	0x00000003
        /*050c*/ 	.word	0x00030050
        /*0510*/ 	.short	0x010a
        /*0512*/ 	.byte	0x3f
	.zero		1


	//   ....[50]....
        /*0514*/ 	.word	0x0000be80
        /*0518*/ 	.word	0x00000003
        /*051c*/ 	.word	0x00030000
        /*0520*/ 	.short	0x010a
        /*0522*/ 	.byte	0x3f
	.zero		1


	//   ....[51]....
        /*0524*/ 	.word	0x0000bee0
        /*0528*/ 	.word	0x00000003
        /*052c*/ 	.word	0x00000000
        /*0530*/ 	.short	0x010a
        /*0532*/ 	.byte	0x3f
	.zero		1


	//   ....[52]....
        /*0534*/ 	.word	0x0000bf40
        /*0538*/ 	.word	0x00000007
        /*053c*/ 	.word	0x00030008
        /*0540*/ 	.short	0x010a
        /*0542*/ 	.byte	0x3f
	.zero		1


	//   ....[53]....
        /*0544*/ 	.word	0x0000bfa0
        /*0548*/ 	.word	0x0000000d
        /*054c*/ 	.word	0x00030000
        /*0550*/ 	.short	0x010a
        /*0552*/ 	.byte	0x3f
	.zero		1


	//   ....[54]....
        /*0554*/ 	.word	0x0000c000
        /*0558*/ 	.word	0x0000000c
        /*055c*/ 	.word	0x00030000
        /*0560*/ 	.short	0x010a
        /*0562*/ 	.byte	0x3f
	.zero		1


	//   ....[55]....
        /*0564*/ 	.word	0x0000c060
        /*0568*/ 	.word	0x00000003
        /*056c*/ 	.word	0x00030098
        /*0570*/ 	.short	0x010a
        /*0572*/ 	.byte	0x3f
	.zero		1


	//   ....[56]....
        /*0574*/ 	.word	0x0000c0b0
        /*0578*/ 	.word	0x00000004
        /*057c*/ 	.word	0x00030060
        /*0580*/ 	.short	0x010a
        /*0582*/ 	.byte	0x3f
	.zero		1


	//   ....[57]....
        /*0584*/ 	.word	0x0000c100
        /*0588*/ 	.word	0x00000005
        /*058c*/ 	.word	0x00030028
        /*0590*/ 	.short	0x010a
        /*0592*/ 	.byte	0x3f
	.zero		1


	//   ....[58]....
        /*0594*/ 	.word	0x0000c150
        /*0598*/ 	.word	0x00000005
        /*059c*/ 	.word	0x00030060
        /*05a0*/ 	.short	0x010a
        /*05a2*/ 	.byte	0x3f
	.zero		1


	//   ....[59]....
        /*05a4*/ 	.word	0x0000c1a0
        /*05a8*/ 	.word	0x00000004
        /*05ac*/ 	.word	0x00030028
        /*05b0*/ 	.short	0x010a
        /*05b2*/ 	.byte	0x3f
	.zero		1


	//   ....[60]....
        /*05b4*/ 	.word	0x0000c1f0
        /*05b8*/ 	.word	0x00000006
        /*05bc*/ 	.word	0x00030028
        /*05c0*/ 	.short	0x010a
        /*05c2*/ 	.byte	0x3f
	.zero		1


	//   ....[61]....
        /*05c4*/ 	.word	0x0000c240
        /*05c8*/ 	.word	0x00000006
        /*05cc*/ 	.word	0x00030028
        /*05d0*/ 	.short	0x010a
        /*05d2*/ 	.byte	0x3f
	.zero		1


	//----- nvinfo : EIATTR_NUM_MBARRIERS
	.align		4
.L_38:
        /*05d4*/ 	.byte	0x03, 0x38
        /*05d6*/ 	.short	0x001e


	//----- nvinfo : EIATTR_EXIT_INSTR_OFFSETS
	.align		4
        /*05d8*/ 	.byte	0x04, 0x1c
        /*05da*/ 	.short	(.L_40 - .L_39)


	//   ....[0]....
.L_39:
        /*05dc*/ 	.word	0x000009f0


	//   ....[1]....
        /*05e0*/ 	.word	0x0000ac30


	//   ....[2]....
        /*05e4*/ 	.word	0x0000ac70


	//   ....[3]....
        /*05e8*/ 	.word	0x0000b7b0


	//   ....[4]....
        /*05ec*/ 	.word	0x0000be00


	//----- nvinfo : EIATTR_MAX_THREADS
	.align		4
.L_40:
        /*05f0*/ 	.byte	0x04, 0x05
        /*05f2*/ 	.short	(.L_42 - .L_41)
.L_41:
        /*05f4*/ 	.word	0x00000180
        /*05f8*/ 	.word	0x00000001
        /*05fc*/ 	.word	0x00000001


	//----- nvinfo : EIATTR_CRS_STACK_SIZE
	.align		4
.L_42:
        /*0600*/ 	.byte	0x04, 0x1e
        /*0602*/ 	.short	(.L_44 - .L_43)
.L_43:
        /*0604*/ 	.word	0x00000000


	//----- nvinfo : EIATTR_CBANK_PARAM_SIZE
	.align		4
.L_44:
        /*0608*/ 	.byte	0x03, 0x19
        /*060a*/ 	.short	0x0870


	//----- nvinfo : EIATTR_PARAM_CBANK
	.align		4
        /*060c*/ 	.byte	0x04, 0x0a
        /*060e*/ 	.short	(.L_46 - .L_45)
	.align		4
.L_45:
        /*0610*/ 	.word	index@(.nv.constant0._ZN7cutlass13device_kernelINS_4fmha6kernel28FmhaKernelTmaWarpSpecializedINS1_10collective30FmhaMainloopTmaWarpSpecializedINS_12float_e4m3_tEffN4cute5tupleIJNS7_1CILi128EEESA_NS9_ILi256EEEEEENS8_IJiNS9_ILi1EEENS8_IJiiEEEEEESF_NS8_IJSD_iSE_EEENS4_13DefaultFusionEJEEENS4_15FmhaFwdEpilogueIS6_fNS8_IJNS9_ILi64EEESB_SA_EEEEENS2_23IndividualTileSchedulerEJEEEEEvNT_6ParamsE)
        /*0614*/ 	.short	0x0210
        /*0616*/ 	.short	0x0870


	//----- nvinfo : EIATTR_SW_WAR
	.align		4
.L_46:
        /*0618*/ 	.byte	0x04, 0x36
        /*061a*/ 	.short	(.L_48 - .L_47)
.L_47:
        /*061c*/ 	.word	0x00000008
.L_48:


//--------------------- .nv.callgraph             --------------------------
	.section	.nv.callgraph,"",@"SHT_CUDA_CALLGRAPH"
	.align	4
	.sectionentsize	8
	.align		4
        /*0000*/ 	.word	0x00000000
	.align		4
        /*0004*/ 	.word	0xffffffff
	.align		4
        /*0008*/ 	.word	index@(_ZN7cutlass13device_kernelINS_4fmha6kernel28FmhaKernelTmaWarpSpecializedINS1_10collective30FmhaMainloopTmaWarpSpecializedINS_12float_e4m3_tEffN4cute5tupleIJNS7_1CILi128EEESA_NS9_ILi256EEEEEENS8_IJiNS9_ILi1EEENS8_IJiiEEEEEESF_NS8_IJSD_iSE_EEENS4_13DefaultFusionEJEEENS4_15FmhaFwdEpilogueIS6_fNS8_IJNS9_ILi64EEESB_SA_EEEEENS2_23IndividualTileSchedulerEJEEEEEvNT_6ParamsE)
	.align		4
        /*000c*/ 	.word	index@(__assertfail)
	.align		4
        /*0010*/ 	.word	0x00000000
	.align		4
        /*0014*/ 	.word	0xfffffffe
	.align		4
        /*0018*/ 	.word	0x00000000
	.align		4
        /*001c*/ 	.word	0xfffffffd
	.align		4
        /*0020*/ 	.word	0x00000000
	.align		4
        /*0024*/ 	.word	0xfffffffc


//--------------------- .nv.constant4             --------------------------
	.section	.nv.constant4,"a",@progbits
	.align	8
	.align		8
.nv.constant4:
        /*0000*/ 	.dword	__assertfail
	.align		8
        /*0008*/ 	.dword	__unnamed_1
	.align		8
        /*0010*/ 	.dword	__unnamed_2
	.align		8
        /*0018*/ 	.dword	_ZN39_INTERNAL_a8fac82c_4_k_cu_d628ea35_31254cuda3std3__45__cpo5beginE
	.align		8
        /*0020*/ 	.dword	_ZN39_INTERNAL_a8fac82c_4_k_cu_d628ea35_31254cuda3std3__45__cpo3endE
	.align		8
        /*0028*/ 	.dword	_ZN39_INTERNAL_a8fac82c_4_k_cu_d628ea35_31254cuda3std3__45__cpo6cbeginE
	.align		8
        /*0030*/ 	.dword	_ZN39_INTERNAL_a8fac82c_4_k_cu_d628ea35_31254cuda3std3__45__cpo4cendE
	.align		8
        /*0038*/ 	.dword	_ZN39_INTERNAL_a8fac82c_4_k_cu_d628ea35_31254cuda3std3__441_GLOBAL__N__a8fac82c_4_k_cu_d628ea35_31256ignoreE
	.align		8
        /*0040*/ 	.dword	_ZN39_INTERNAL_a8fac82c_4_k_cu_d628ea35_31254cuda3std3__419piecewise_constructE
	.align		8
        /*0048*/ 	.dword	_ZN39_INTERNAL_a8fac82c_4_k_cu_d628ea35_31254cuda3std3__48in_placeE
	.align		8
        /*0050*/ 	.dword	_ZN39_INTERNAL_a8fac82c_4_k_cu_d628ea35_31254cuda3std6ranges3__45__cpo4swapE
	.align		8
        /*0058*/ 	.dword	_ZN39_INTERNAL_a8fac82c_4_k_cu_d628ea35_31254cuda3std6ranges3__45__cpo9iter_moveE
	.align		8
        /*0060*/ 	.dword	_ZN39_INTERNAL_a8fac82c_4_k_cu_d628ea35_31254cute7productE
	.align		8
        /*0068*/ 	.dword	_ZN39_INTERNAL_a8fac82c_4_k_cu_d628ea35_31254cute1_E
	.align		8
        /*0070*/ 	.dword	$str$24
	.align		8
        /*0078*/ 	.dword	$str$25


//--------------------- .text._ZN7cutlass13device_kernelINS_4fmha6kernel28FmhaKernelTmaWarpSpecializedINS1_10collective30FmhaMainloopTmaWarpSpecializedINS_12float_e4m3_tEffN4cute5tupleIJNS7_1CILi128EEESA_NS9_ILi256EEEEEENS8_IJiNS9_ILi1EEENS8_IJiiEEEEEESF_NS8_IJSD_iSE_EEENS4_13DefaultFusionEJEEENS4_15FmhaFwdEpilogueIS6_fNS8_IJNS9_ILi64EEESB_SA_EEEEENS2_23IndividualTileSchedulerEJEEEEEvNT_6ParamsE --------------------------
	.section	.text._ZN7cutlass13device_kernelINS_4fmha6kernel28FmhaKernelTmaWarpSpecializedINS1_10collective30FmhaMainloopTmaWarpSpecializedINS_12float_e4m3_tEffN4cute5tupleIJNS7_1CILi128EEESA_NS9_ILi256EEEEEENS8_IJiNS9_ILi1EEENS8_IJiiEEEEEESF_NS8_IJSD_iSE_EEENS4_13DefaultFusionEJEEENS4_15FmhaFwdEpilogueIS6_fNS8_IJNS9_ILi64EEESB_SA_EEEEENS2_23IndividualTileSchedulerEJEEEEEvNT_6ParamsE,"ax",@progbits
	.align	128
.text._ZN7cutlass13device_kernelINS_4fmha6kernel28FmhaKernelTmaWarpSpecializedINS1_10collective30FmhaMainloopTmaWarpSpecializedINS_12float_e4m3_tEffN4cute5tupleIJNS7_1CILi128EEESA_NS9_ILi256EEEEEENS8_IJiNS9_ILi1EEENS8_IJiiEEEEEESF_NS8_IJSD_iSE_EEENS4_13DefaultFusionEJEEENS4_15FmhaFwdEpilogueIS6_fNS8_IJNS9_ILi64EEESB_SA_EEEEENS2_23IndividualTileSchedulerEJEEEEEvNT_6ParamsE:
        .type           _ZN7cutlass13device_kernelINS_4fmha6kernel28FmhaKernelTmaWarpSpecializedINS1_10collective30FmhaMainloopTmaWarpSpecializedINS_12float_e4m3_tEffN4cute5tupleIJNS7_1CILi128EEESA_NS9_ILi256EEEEEENS8_IJiNS9_ILi1EEENS8_IJiiEEEEEESF_NS8_IJSD_iSE_EEENS4_13DefaultFusionEJEEENS4_15FmhaFwdEpilogueIS6_fNS8_IJNS9_ILi64EEESB_SA_EEEEENS2_23IndividualTileSchedulerEJEEEEEvNT_6ParamsE,@function
        .size           _ZN7cutlass13device_kernelINS_4fmha6kernel28FmhaKernelTmaWarpSpecializedINS1_10collective30FmhaMainloopTmaWarpSpecializedINS_12float_e4m3_tEffN4cute5tupleIJNS7_1CILi128EEESA_NS9_ILi256EEEEEENS8_IJiNS9_ILi1EEENS8_IJiiEEEEEESF_NS8_IJSD_iSE_EEENS4_13DefaultFusionEJEEENS4_15FmhaFwdEpilogueIS6_fNS8_IJNS9_ILi64EEESB_SA_EEEEENS2_23IndividualTileSchedulerEJEEEEEvNT_6ParamsE,(.L_x_111 - _ZN7cutlass13device_kernelINS_4fmha6kernel28FmhaKernelTmaWarpSpecializedINS1_10collective30FmhaMainloopTmaWarpSpecializedINS_12float_e4m3_tEffN4cute5tupleIJNS7_1CILi128EEESA_NS9_ILi256EEEEEENS8_IJiNS9_ILi1EEENS8_IJiiEEEEEESF_NS8_IJSD_iSE_EEENS4_13DefaultFusionEJEEENS4_15FmhaFwdEpilogueIS6_fNS8_IJNS9_ILi64EEESB_SA_EEEEENS2_23IndividualTileSchedulerEJEEEEEvNT_6ParamsE)
        .other          _ZN7cutlass13device_kernelINS_4fmha6kernel28FmhaKernelTmaWarpSpecializedINS1_10collective30FmhaMainloopTmaWarpSpecializedINS_12float_e4m3_tEffN4cute5tupleIJNS7_1CILi128EEESA_NS9_ILi256EEEEEENS8_IJiNS9_ILi1EEENS8_IJiiEEEEEESF_NS8_IJSD_iSE_EEENS4_13DefaultFusionEJEEENS4_15FmhaFwdEpilogueIS6_fNS8_IJNS9_ILi64EEESB_SA_EEEEENS2_23IndividualTileSchedulerEJEEEEEvNT_6ParamsE,@"STO_CUDA_ENTRY STV_DEFAULT"
_ZN7cutlass13device_kernelINS_4fmha6kernel28FmhaKernelTmaWarpSpecializedINS1_10collective30FmhaMainloopTmaWarpSpecializedINS_12float_e4m3_tEffN4cute5tupleIJNS7_1CILi128EEESA_NS9_ILi256EEEEEENS8_IJiNS9_ILi1EEENS8_IJiiEEEEEESF_NS8_IJSD_iSE_EEENS4_13DefaultFusionEJEEENS4_15FmhaFwdEpilogueIS6_fNS8_IJNS9_ILi64EEESB_SA_EEEEENS2_23IndividualTileSchedulerEJEEEEEvNT_6ParamsE:
[----:B------:R-:W1:Y:S01]  /*0000*/  LDC R1, c[0x0][0x28] ;  /* 0x00000a00ff017b82 */ /* 0x000e620000000800 */
[----:B------:R-:W2:Y:S01]  /*0010*/  S2R R0, SR_TID.X ;  /* 0x0000000000007919 */ /* 0x000ea20000002100 */
[----:B------:R-:W-:Y:S01]  /*0020*/  ELECT P1, URZ, PT ;  /* 0x00000000003f782f */ /* 0x000fe20003820000 */
[----:B------:R-:W-:Y:S01]  /*0030*/  BSSY B0, `(.L_x_0) ;  /* 0x0000017000007945 */ /* 0x000fe20003800000 */
[----:B--2---:R-:W-:-:S05]  /*0040*/  SHF.R.U32.HI R2, RZ, 0x5, R0 ;  /* 0x00000005ff027819 */ /* 0x004fca0000011600 */
[----:B------:R-:W2:Y:S02]  /*0050*/  SHFL.IDX PT, R3, R2, RZ, 0x1f ;  /* 0x00001fff02037589 */ /* 0x000ea400000e0000 */
[----:B--2---:R-:W-:Y:S02]  /*0060*/  R2UR UR4, R3 ;  /* 0x00000000030472ca */ /* 0x004fe400000e0000 */
[----:B------:R-:W-:-:S06]  /*0070*/  SHF.R.U32.HI R3, RZ, 0x7, R0 ;  /* 0x00000007ff037819 */ /* 0x000fcc0000011600 */
[----:B------:R-:W2:Y:S05]  /*0080*/  SHFL.IDX PT, R3, R3, RZ, 0x1f ;  /* 0x00001fff03037589 */ /* 0x000eaa00000e0000 */
[----:B------:R-:W-:Y:S02]  /*0090*/  USHF.R.S32.HI UR5, URZ, 0x1f, UR4 ;  /* 0x0000001f3f057899 */ /* 0x000fe40008011404 */
[----:B------:R-:W-:Y:S02]  /*00a0*/  ISETP.NE.OR P0, PT, RZ, UR4, !P1 ;  /* 0x00000004ff007c0c */ /* 0x000fe4000cf05670 */
[----:B------:R-:W-:-:S04]  /*00b0*/  ULEA.HI UR5, UR5, UR4, URZ, 0x2 ;  /* 0x0000000405057291 */ /* 0x000fc8000f8f103f */
[----:B------:R-:W-:-:S04]  /*00c0*/  ULOP3.LUT UR5, UR5, 0xfffffffc, URZ, 0xc0, !UPT ;  /* 0xfffffffc05057892 */ /* 0x000fc8000f8ec03f */
[----:B------:R-:W-:-:S03]  /*00d0*/  UIADD3 UR5, UR4, -UR5, URZ ;  /* 0x8000000504057290 */ /* 0x000fc6000fffe03f */
[----:B-1----:R-:W-:Y:S09]  /*00e0*/  @P0 BRA `(.L_x_1) ;  /* 0x00000000002c0947 */ /* 0x002ff20003800000 */
[----:B------:R-:W-:Y:S02]  /*00f0*/  ULDC.64 UR6, c[0x0][0x198] ;  /* 0x0000660000067ab9 */ /* 0x000fe40000000a00 */
[----:B------:R-:W-:Y:S02]  /*0100*/  UIADD3 UR8, UP0, UR6, 0xf0, URZ ;  /* 0x000000f006087890 */ /* 0x000fe4000ff1e03f */
[----:B------:R-:W-:Y:S02]  /*0110*/  UIADD3 UR10, UP1, UR6, 0x1f0, URZ ;  /* 0x000001f0060a7890 */ /* 0x000fe4000ff3e03f */
[----:B------:R-:W-:Y:S02]  /*0120*/  UIADD3 UR6, UP2, UR6, 0x2f0, URZ ;  /* 0x000002f006067890 */ /* 0x000fe4000ff5e03f */
[----:B------:R-:W-:Y:S02]  /*0130*/  UIADD3.X UR9, URZ, UR7, URZ, UP0, !UPT ;  /* 0x000000073f097290 */ /* 0x000fe400087fe43f */
[----:B------:R-:W-:-:S02]  /*0140*/  UIADD3.X UR11, URZ, UR7, URZ, UP1, !UPT ;  /* 0x000000073f0b7290 */ /* 0x000fc40008ffe43f */
[----:B------:R-:W-:-:S05]  /*0150*/  UIADD3.X UR7, URZ, UR7, URZ, UP2, !UPT ;  /* 0x000000073f077290 */ /* 0x000fca00097fe43f */
[----:B------:R1:W-:Y:S02]  /*0160*/  UTMACCTL.PF [UR8] ;  /* 0x00000000080079b9 */ /* 0x0003e40008040000 */
[----:B------:R1:W-:Y:S02]  /*0170*/  UTMACCTL.PF [UR10] ;  /* 0x000000000a0079b9 */ /* 0x0003e40008040000 */
[----:B------:R1:W-:Y:S02]  /*0180*/  UTMACCTL.PF [UR6] ;  /* 0x00000000060079b9 */ /* 0x0003e40008040000 */
[----:B-1----:R-:W-:Y:S01]  /*0190*/  NOP ;  /* 0x0000000000007918 */ /* 0x002fe20000000000 */
.L_x_1:
[----:B------:R-:W-:Y:S05]  /*01a0*/  BSYNC B0 ;  /* 0x0000000000007941 */ /* 0x000fea0003800000 */
.L_x_0:
[----:B------:R-:W1:Y:S01]  /*01b0*/  SHFL.IDX PT, R4, R2, RZ, 0x1f ;  /* 0x00001fff02047589 */ /* 0x000e6200000e0000 */
[----:B--2---:R-:W-:Y:S01]  /*01c0*/  R2UR UR36, R3 ;  /* 0x00000000032472ca */ /* 0x004fe200000e0000 */
[----:B------:R-:W-:-:S12]  /*01d0*/  UISETP.NE.AND UP0, UPT, UR5, 0x1, UPT ;  /* 0x000000010500788c */ /* 0x000fd8000bf05270 */
[----:B------:R-:W-:Y:S02]  /*01e0*/  UIADD3 UR10, UR36, -0x1, URZ ;  /* 0xffffffff240a7890 */ /* 0x000fe4000fffe03f */
[----:B------:R-:W-:Y:S02]  /*01f0*/  UISETP.EQ.AND UP0, UPT, UR36, URZ, !UP0 ;  /* 0x0000003f2400728c */ /* 0x000fe4000c702270 */
[----:B------:R-:W-:Y:S02]  /*0200*/  UISETP.GE.U32.AND UP1, UPT, UR10, 0x4, UPT ;  /* 0x000000040a00788c */ /* 0x000fe4000bf26070 */
[----:B------:R-:W-:Y:S01]  /*0210*/  USEL UR4, URZ, 0x1, !UP0 ;  /* 0x000000013f047887 */ /* 0x000fe2000c000000 */
[----:B-1----:R-:W-:-:S03]  /*0220*/  ISETP.NE.AND P0, PT, R4, RZ, PT ;  /* 0x000000ff0400720c */ /* 0x002fc60003f05270 */
[----:B------:R-:W-:-:S10]  /*0230*/  USEL UR4, UR4, 0x2, UP1 ;  /* 0x0000000204047887 */ /* 0x000fd40008800000 */
[----:B------:R-:W-:Y:S05]  /*0240*/  @P0 BRA `(.L_x_2) ;  /* 0x0000000000480947 */ /* 0x000fea0003800000 */
[----:B------:R-:W1:Y:S01]  /*0250*/  S2UR UR11, SR_CgaCtaId ;  /* 0x00000000000b79c3 */ /* 0x000e620000008800 */
[----:B------:R-:W-:Y:S01]  /*0260*/  UMOV UR6, 0x400 ;  /* 0x0000040000067882 */ /* 0x000fe20000000000 */
[----:B------:R-:W-:Y:S01]  /*0270*/  UMOV UR7, 0x1 ;  /* 0x0000000100077882 */ /* 0x000fe20000000000 */
[----:B------:R-:W-:Y:S01]  /*0280*/  UMOV UR8, 0x80 ;  /* 0x0000008000087882 */ /* 0x000fe20000000000 */
[----:B------:R-:W-:Y:S01]  /*0290*/  ELECT P0, URZ, PT ;  /* 0x00000000003f782f */ /* 0x000fe20003800000 */
[----:B------:R-:W-:-:S04]  /*02a0*/  UIADD3 UR8, -UR8, 0x100000, URZ ;  /* 0x0010000008087890 */ /* 0x000fc8000fffe13f */
[----:B------:R-:W-:Y:S02]  /*02b0*/  USHF.L.U32 UR9, UR8, 0xb, URZ ;  /* 0x0000000b08097899 */ /* 0x000fe4000800063f */
[----:B------:R-:W-:Y:S02]  /*02c0*/  USHF.L.U32 UR8, UR8, 0x1, URZ ;  /* 0x0000000108087899 */ /* 0x000fe4000800063f */
[----:B-1----:R-:W-:Y:S02]  /*02d0*/  ULEA UR11, UR11, UR6, 0x18 ;  /* 0x000000060b0b7291 */ /* 0x002fe4000f8ec03f */
[----:B------:R-:W-:-:S04]  /*02e0*/  UIADD3 UR6, -UR7, 0x100000, URZ ;  /* 0x0010000007067890 */ /* 0x000fc8000fffe13f */
[----:B------:R-:W-:Y:S02]  /*02f0*/  USHF.L.U32 UR7, UR6, 0xb, URZ ;  /* 0x0000000b06077899 */ /* 0x000fe4000800063f */
[----:B------:R-:W-:Y:S01]  /*0300*/  USHF.L.U32 UR6, UR6, 0x1, URZ ;  /* 0x0000000106067899 */ /* 0x000fe2000800063f */
[----:B------:R-:W1:Y:S11]  /*0310*/  FENCE.VIEW.ASYNC.S ;  /* 0x00000000000073c6 */ /* 0x000e760000000000 */
[----:B-1----:R1:W2:Y:S01]  /*0320*/  SYNCS.EXCH.64 URZ, [UR11+0x30050], UR6 ;  /* 0x030050060b3f75b2 */ /* 0x0022a20008000100 */
[----:B------:R1:W3:Y:S01]  /*0330*/  SYNCS.EXCH.64 URZ, [UR11+0x30060], UR8 ;  /* 0x030060080b3f75b2 */ /* 0x0002e20008000100 */
[----:B------:R1:W4:Y:S01]  /*0340*/  SYNCS.EXCH.64 URZ, [UR11+0x30058], UR6 ;  /* 0x030058060b3f75b2 */ /* 0x0003220008000100 */
[----:B------:R1:W1:Y:S01]  /*0350*/  SYNCS.EXCH.64 URZ, [UR11+0x30068], UR8 ;  /* 0x030068080b3f75b2 */ /* 0x0002620008000100 */
[----:B------:R-:W-:Y:S01]  /*0360*/  NOP ;  /* 0x0000000000007918 */ /* 0x000fe20000000000 */
.L_x_2:
[----:B------:R-:W5:Y:S01]  /*0370*/  SHFL.IDX PT, R3, R2, RZ, 0x1f ;  /* 0x00001fff02037589 */ /* 0x000f6200000e0000 */
[----:B------:R-:W-:Y:S01]  /*0380*/  NOP ;  /* 0x0000000000007918 */ /* 0x000fe20000000000 */
[----:B-----5:R-:W-:-:S13]  /*0390*/  ISETP.NE.AND P0, PT, R3, RZ, PT ;  /* 0x000000ff0300720c */ /* 0x020fda0003f05270 */
[----:B------:R-:W-:Y:S05]  /*03a0*/  @P0 BRA `(.L_x_3) ;  /* 0x0000000000600947 */ /* 0x000fea0003800000 */
[----:B-1----:R-:W1:Y:S01]  /*03b0*/  S2UR UR7, SR_CgaCtaId ;  /* 0x00000000000779c3 */ /* 0x002e620000008800 */
[----:B------:R-:W-:Y:S01]  /*03c0*/  UMOV UR6, 0x400 ;  /* 0x0000040000067882 */ /* 0x000fe20000000000 */
[----:B------:R-:W-:Y:S01]  /*03d0*/  UMOV UR8, 0x1 ;  /* 0x0000000100087882 */ /* 0x000fe20000000000 */
[----:B------:R-:W-:Y:S01]  /*03e0*/  UMOV UR12, 0x100 ;  /* 0x00000100000c7882 */ /* 0x000fe20000000000 */
[----:B------:R-:W-:-:S04]  /*03f0*/  UIADD3 UR8, -UR8, 0x100000, URZ ;  /* 0x0010000008087890 */ /* 0x000fc8000fffe13f */
[----:B------:R-:W-:Y:S02]  /*0400*/  USHF.L.U32 UR9, UR8, 0xb, URZ ;  /* 0x0000000b08097899 */ /* 0x000fe4000800063f */
[----:B------:R-:W-:Y:S01]  /*0410*/  USHF.L.U32 UR8, UR8, 0x1, URZ ;  /* 0x0000000108087899 */ /* 0x000fe2000800063f */
[----:B------:R-:W-:Y:S01]  /*0420*/  ELECT P0, URZ, PT ;  /* 0x00000000003f782f */ /* 0x000fe20003800000 */
[----:B-1----:R-:W-:Y:S02]  /*0430*/  ULEA UR11, UR7, UR6, 0x18 ;  /* 0x00000006070b7291 */ /* 0x002fe4000f8ec03f */
[----:B------:R-:W-:-:S04]  /*0440*/  UIADD3 UR6, -UR12, 0x100000, URZ ;  /* 0x001000000c067890 */ /* 0x000fc8000fffe13f */
[----:B------:R-:W-:Y:S02]  /*0450*/  USHF.L.U32 UR7, UR6, 0xb, URZ ;  /* 0x0000000b06077899 */ /* 0x000fe4000800063f */
[----:B------:R-:W-:Y:S01]  /*0460*/  USHF.L.U32 UR6, UR6, 0x1, URZ ;  /* 0x0000000106067899 */ /* 0x000fe2000800063f */
[----:B------:R-:W1:Y:S03]  /*0470*/  FENCE.VIEW.ASYNC.S ;  /* 0x00000000000073c6 */ /* 0x000e660000000000 */
[----:B-1----:R1:W1:Y:S08]  /*0480*/  SYNCS.EXCH.64 URZ, [UR11+0x30000], UR8 ;  /* 0x030000080b3f75b2 */ /* 0x0022700008000100 */
[----:B------:R1:W1:Y:S01]  /*0490*/  SYNCS.EXCH.64 URZ, [UR11+0x30028], UR6 ;  /* 0x030028060b3f75b2 */ /* 0x0002620008000100 */
        /* <DEDUP_REMOVED lines=8> */
[----:B------:R-:W-:Y:S01]  /*0520*/  NOP ;  /* 0x0000000000007918 */ /* 0x000fe20000000000 */
.L_x_3:
        /* <DEDUP_REMOVED lines=21> */
[----:B------:R-:W-:Y:S01]  /*0680*/  NOP ;  /* 0x0000000000007918 */ /* 0x000fe20000000000 */
.L_x_4:
[----:B------:R-:W5:Y:S01]  /*0690*/  SHFL.IDX PT, R3, R2, RZ, 0x1f ;  /* 0x00001fff02037589 */ /* 0x000f6200000e0000 */
[----:B------:R-:W-:Y:S01]  /*06a0*/  ELECT P0, URZ, PT ;  /* 0x00000000003f782f */ /* 0x000fe20003800000 */
[----:B------:R-:W-:Y:S01]  /*06b0*/  NOP ;  /* 0x0000000000007918 */ /* 0x000fe20000000000 */
[----:B-1----:R-:W-:Y:S02]  /*06c0*/  UMOV UR6, 0x80 ;  /* 0x0000008000067882 */ /* 0x002fe40000000000 */
[C---:B-----5:R-:W-:Y:S02]  /*06d0*/  ISETP.NE.OR P0, PT, R3.reuse, RZ, !P0 ;  /* 0x000000ff0300720c */ /* 0x060fe40004705670 */
[----:B------:R-:W-:-:S11]  /*06e0*/  ISETP.NE.AND P2, PT, R3, RZ, PT ;  /* 0x000000ff0300720c */ /* 0x000fd60003f45270 */
[----:B------:R-:W-:Y:S01]  /*06f0*/  VOTEU.ALL UP0, P0 ;  /* 0x00000000003f7886 */ /* 0x000fe20000000000 */
[----:B------:R-:W-:Y:S01]  /*0700*/  VOTEU.ALL UP2, P0 ;  /* 0x00000000003f7886 */ /* 0x000fe20000040000 */
[----:B------:R-:W-:Y:S01]  /*0710*/  VOTEU.ALL UP3, P0 ;  /* 0x00000000003f7886 */ /* 0x000fe20000060000 */
[----:B------:R-:W-:Y:S02]  /*0720*/  VOTEU.ALL UP4, P0 ;  /* 0x00000000003f7886 */ /* 0x000fe40000080000 */
[----:B------:R-:W1:Y:S01]  /*0730*/  @!UP0 S2UR UR9, SR_CgaCtaId ;  /* 0x00000000000989c3 */ /* 0x000e620000008800 */
[----:B------:R-:W-:Y:S01]  /*0740*/  @!UP0 UMOV UR8, 0x400 ;  /* 0x0000040000088882 */ /* 0x000fe20000000000 */
[----:B------:R-:W-:-:S04]  /*0750*/  @!UP0 UIADD3 UR6, -UR6, 0x100000, URZ ;  /* 0x0010000006068890 */ /* 0x000fc8000fffe13f */
[----:B------:R-:W-:Y:S02]  /*0760*/  @!UP0 USHF.L.U32 UR7, UR6, 0xb, URZ ;  /* 0x0000000b06078899 */ /* 0x000fe4000800063f */
[----:B------:R-:W-:Y:S02]  /*0770*/  @!UP0 USHF.L.U32 UR6, UR6, 0x1, URZ ;  /* 0x0000000106068899 */ /* 0x000fe4000800063f */
[----:B-1----:R-:W-:Y:S01]  /*0780*/  @!UP0 ULEA UR8, UR9, UR8, 0x18 ;  /* 0x0000000809088291 */ /* 0x002fe2000f8ec03f */
[----:B------:R-:W-:Y:S01]  /*0790*/  VOTEU.ALL UP0, P0 ;  /* 0x00000000003f7886 */ /* 0x000fe20000000000 */
[----:B------:R-:W1:Y:S10]  /*07a0*/  FENCE.VIEW.ASYNC.S ;  /* 0x00000000000073c6 */ /* 0x000e740000000000 */
[----:B-1----:R1:W1:Y:S01]  /*07b0*/  @!UP0 SYNCS.EXCH.64 URZ, [UR8+0x30090], UR6 ;  /* 0x03009006083f85b2 */ /* 0x0022620008000100 */
[----:B------:R1:W1:Y:S01]  /*07c0*/  @!UP2 SYNCS.EXCH.64 URZ, [UR8+0x30098], UR6 ;  /* 0x03009806083fa5b2 */ /* 0x0002620008000100 */
[----:B------:R1:W1:Y:S01]  /*07d0*/  @!UP3 SYNCS.EXCH.64 URZ, [UR8+0x300a0], UR6 ;  /* 0x0300a006083fb5b2 */ /* 0x0002620008000100 */
[----:B------:R1:W1:Y:S01]  /*07e0*/  @!UP4 SYNCS.EXCH.64 URZ, [UR8+0x300a8], UR6 ;  /* 0x0300a806083fc5b2 */ /* 0x0002620008000100 */
[----:B------:R-:W-:Y:S01]  /*07f0*/  NOP ;  /* 0x0000000000007918 */ /* 0x000fe20000000000 */
[----:B------:R-:W-:Y:S05]  /*0800*/  @P2 BRA `(.L_x_5) ;  /* 0x0000000000582947 */ /* 0x000fea0003800000 */
[----:B-1----:R-:W1:Y:S01]  /*0810*/  S2UR UR7, SR_CgaCtaId ;  /* 0x00000000000779c3 */ /* 0x002e620000008800 */
[----:B------:R-:W-:Y:S01]  /*0820*/  UMOV UR6, 0x400 ;  /* 0x0000040000067882 */ /* 0x000fe20000000000 */
[----:B------:R-:W-:Y:S01]  /*0830*/  UMOV UR8, 0x20 ;  /* 0x0000002000087882 */ /* 0x000fe20000000000 */
[----:B------:R-:W-:Y:S01]  /*0840*/  UMOV UR9, 0x80 ;  /* 0x0000008000097882 */ /* 0x000fe20000000000 */
[----:B------:R-:W-:Y:S01]  /*0850*/  ELECT P0, URZ, PT ;  /* 0x00000000003f782f */ /* 0x000fe20003800000 */
[----:B-1----:R-:W-:Y:S02]  /*0860*/  ULEA UR11, UR7, UR6, 0x18 ;  /* 0x00000006070b7291 */ /* 0x002fe4000f8ec03f */
[----:B------:R-:W-:-:S04]  /*0870*/  UIADD3 UR6, -UR8, 0x100000, URZ ;  /* 0x0010000008067890 */ /* 0x000fc8000fffe13f */
[----:B------:R-:W-:Y:S02]  /*0880*/  USHF.L.U32 UR7, UR6, 0xb, URZ ;  /* 0x0000000b06077899 */ /* 0x000fe4000800063f */
[----:B------:R-:W-:Y:S02]  /*0890*/  USHF.L.U32 UR6, UR6, 0x1, URZ ;  /* 0x0000000106067899 */ /* 0x000fe4000800063f */
        /* <DEDUP_REMOVED lines=13> */
.L_x_5:
[----:B------:R-:W-:Y:S01]  /*0970*/  ISETP.NE.AND P0, PT, RZ, UR36, PT ;  /* 0x00000024ff007c0c */ /* 0x000fe2000bf05270 */
[----:B------:R-:W-:Y:S01]  /*0980*/  NOP ;  /* 0x0000000000007918 */ /* 0x000fe20000000000 */
[----:B------:R-:W-:Y:S01]  /*0990*/  MOV R2, UR5 ;  /* 0x0000000500027c02 */ /* 0x000fe20008000f00 */
[----:B-1234-:R-:W-:Y:S03]  /*09a0*/  BAR.SYNC.DEFER_BLOCKING 0x0 ;  /* 0x0000000000007b1d */ /* 0x01efe60000010000 */
[----:B------:R-:W-:-:S07]  /*09b0*/  ISETP.EQ.AND P2, PT, R2, 0x1, P1 ;  /* 0x000000010200780c */ /* 0x000fce0000f42270 */
[----:B------:R-:W-:Y:S06]  /*09c0*/  @!P0 BRA `(.L_x_6) ;  /* 0x000000a0009c8947 */ /* 0x000fec0003800000 */
[----:B------:R-:W-:-:S06]  /*09d0*/  UISETP.GT.U32.AND UP0, UPT, UR10, 0x3, UPT ;  /* 0x000000030a00788c */ /* 0x000fcc000bf04070 */
[----:B------:R-:W-:-:S13]  /*09e0*/  PLOP3.LUT P0, PT, PT, PT, UP0, 0x80, 0x0 ;  /* 0x000000000000781c */ /* 0x000fda0003f0f008 */
[----:B------:R-:W-:Y:S05]  /*09f0*/  @P0 EXIT ;  /* 0x000000000000094d */ /* 0x000fea0003800000 */
.L_x_7:
[----:B------:R-:W-:-:S08]  /*0a00*/  NOP ;  /* 0x0000000000007918 */ /* 0x000fd00000000000 */
[----:B------:R-:W1:Y:S02]  /*0a10*/  USETMAXREG.TRY_ALLOC.CTAPOOL UP0, 0xf0 ;  /* 0x000000f0000079c8 */ /* 0x000e640008000600 */
[----:B-1----:R-:W-:-:S13]  /*0a20*/  PLOP3.LUT P0, PT, PT, PT, UP0, 0x80, 0x0 ;  /* 0x000000000000781c */ /* 0x002fda0003f0f008 */
[----:B------:R-:W-:Y:S05]  /*0a30*/  @!P0 BRA `(.L_x_7) ;  /* 0xfffffffc00f08947 */ /* 0x000fea000383ffff */
[----:B------:R-:W-:Y:S01]  /*0a40*/  UISETP.NE.AND UP0, UPT, UR36, 0x1, UPT ;  /* 0x000000012400788c */ /* 0x000fe2000bf05270 */
[----:B------:R-:W1:Y:S01]  /*0a50*/  S2UR UR7, SR_CTAID.X ;  /* 0x00000000000779c3 */ /* 0x000e620000002500 */
[----:B------:R-:W-:Y:S01]  /*0a60*/  UMOV UR5, URZ ;  /* 0x0000003f00057c82 */ /* 0x000fe20008000000 */
[----:B------:R-:W-:-:S03]  /*0a70*/  UMOV UR6, URZ ;  /* 0x0000003f00067c82 */ /* 0x000fc60008000000 */
[----:B------:R-:W-:-:S13]  /*0a80*/  PLOP3.LUT P0, PT, PT, PT, UP0, 0x80, 0x0 ;  /* 0x000000000000781c */ /* 0x000fda0003f0f008 */
[----:B------:R-:W-:Y:S05]  /*0a90*/  @!P0 BRA `(.L_x_8) ;  /* 0x00000000003c8947 */ /* 0x000fea0003800000 */
[----:B------:R-:W-:Y:S01]  /*0aa0*/  UISETP.NE.AND UP0, UPT, UR36, 0x2, UPT ;  /* 0x000000022400788c */ /* 0x000fe2000bf05270 */
[----:B------:R-:W-:-:S05]  /*0ab0*/  UMOV UR6, 0x1 ;  /* 0x0000000100067882 */ /* 0x000fca0000000000 */
[----:B------:R-:W-:-:S13]  /*0ac0*/  PLOP3.LUT P1, PT, PT, PT, UP0, 0x80, 0x0 ;  /* 0x000000000000781c */ /* 0x000fda0003f2f008 */
[----:B------:R-:W-:Y:S05]  /*0ad0*/  @!P1 BRA `(.L_x_8) ;  /* 0x00000000002c9947 */ /* 0x000fea0003800000 */
[----:B------:R-:W-:-:S06]  /*0ae0*/  UISETP.NE.AND UP0, UPT, UR36, 0x3, UPT ;  /* 0x000000032400788c */ /* 0x000fcc000bf05270 */
[----:B------:R-:W-:-:S13]  /*0af0*/  PLOP3.LUT P1, PT, PT, PT, UP0, 0x80, 0x0 ;  /* 0x000000000000781c */ /* 0x000fda0003f2f008 */
[----:B------:R-:W-:Y:S05]  /*0b00*/  @!P1 BRA `(.L_x_9) ;  /* 0x0000000000189947 */ /* 0x000fea0003800000 */
[----:B------:R-:W-:-:S11]  /*0b10*/  UISETP.NE.AND UP0, UPT, UR36, 0x4, UPT ;  /* 0x000000042400788c */ /* 0x000fd6000bf05270 */
[----:B------:R-:W-:Y:S01]  /*0b20*/  @!UP0 UMOV UR5, 0x1 ;  /* 0x0000000100058882 */ /* 0x000fe20000000000 */
[----:B------:R-:W-:Y:S01]  /*0b30*/  @!UP0 UMOV UR6, 0x1 ;  /* 0x0000000100068882 */ /* 0x000fe20000000000 */
[----:B------:R-:W-:Y:S01]  /*0b40*/  @UP0 UMOV UR5, URZ ;  /* 0x0000003f00050c82 */ /* 0x000fe20008000000 */
[----:B------:R-:W-:Y:S01]  /*0b50*/  @UP0 UMOV UR6, URZ ;  /* 0x0000003f00060c82 */ /* 0x000fe20008000000 */
[----:B------:R-:W-:Y:S05]  /*0b60*/  BRA `(.L_x_8) ;  /* 0x0000000000087947 */ /* 0x000fea0003800000 */
.L_x_9:
[----:B------:R-:W-:Y:S01]  /*0b70*/  UMOV UR5, 0x1 ;  /* 0x0000000100057882 */ /* 0x000fe20000000000 */
[----:B------:R-:W-:-:S05]  /*0b80*/  UMOV UR6, URZ ;  /* 0x0000003f00067c82 */ /* 0x000fca0008000000 */
.L_x_8:
[----:B------:R-:W-:Y:S05]  /*0b90*/  @!P0 BRA `(.L_x_10) ;  /* 0x00000000003c8947 */ /* 0x000fea0003800000 */
[----:B------:R-:W-:-:S06]  /*0ba0*/  UISETP.NE.AND UP0, UPT, UR36, 0x2, UPT ;  /* 0x000000022400788c */ /* 0x000fcc000bf05270 */
[----:B------:R-:W-:-:S13]  /*0bb0*/  PLOP3.LUT P0, PT, PT, PT, UP0, 0x80, 0x0 ;  /* 0x000000000000781c */ /* 0x000fda0003f0f008 */
[----:B------:R-:W-:Y:S05]  /*0bc0*/  @!P0 BRA `(.L_x_11) ;  /* 0x0000000000288947 */ /* 0x000fea0003800000 */
[----:B------:R-:W-:-:S06]  /*0bd0*/  UISETP.NE.AND UP0, UPT, UR36, 0x3, UPT ;  /* 0x000000032400788c */ /* 0x000fcc000bf05270 */
[----:B------:R-:W-:-:S13]  /*0be0*/  PLOP3.LUT P0, PT, PT, PT, UP0, 0x80, 0x0 ;  /* 0x000000000000781c */ /* 0x000fda0003f0f008 */
[----:B------:R-:W-:Y:S05]  /*0bf0*/  @!P0 BRA `(.L_x_12) ;  /* 0x0000000000148947 */ /* 0x000fea0003800000 */
[----:B------:R-:W-:-:S06]  /*0c00*/  UISETP.NE.AND UP0, UPT, UR36, 0x4, UPT ;  /* 0x000000042400788c */ /* 0x000fcc000bf05270 */
[----:B------:R-:W-:-:S13]  /*0c10*/  PLOP3.LUT P0, PT, PT, PT, UP0, 0x80, 0x0 ;  /* 0x000000000000781c */ /* 0x000fda0003f0f008 */
[----:B------:R-:W-:Y:S05]  /*0c20*/  @P0 BRA `(.L_x_13) ;  /* 0x00000000001c0947 */ /* 0x000fea0003800000 */
[----:B-1----:R-:W-:Y:S01]  /*0c30*/  ULEA UR7, UR7, 0x3, 0x1 ;  /* 0x0000000307077891 */ /* 0x002fe2000f8e083f */
[----:B------:R-:W-:Y:S11]  /*0c40*/  BRA `(.L_x_13) ;  /* 0x0000000000147947 */ /* 0x000ff60003800000 */
.L_x_12:
[----:B-1----:R-:W-:Y:S01]  /*0c50*/  ULEA UR7, UR7, 0x2, 0x1 ;  /* 0x0000000207077891 */ /* 0x002fe2000f8e083f */
[----:B------:R-:W-:Y:S11]  /*0c60*/  BRA `(.L_x_13) ;  /* 0x00000000000c7947 */ /* 0x000ff60003800000 */
.L_x_11:
[----:B-1----:R-:W-:Y:S01]  /*0c70*/  ULEA UR7, UR7, 0x1, 0x1 ;  /* 0x0000000107077891 */ /* 0x002fe2000f8e083f */
[----:B------:R-:W-:Y:S11]  /*0c80*/  BRA `(.L_x_13) ;  /* 0x0000000000047947 */ /* 0x000ff60003800000 */
.L_x_10:
[----:B-1----:R-:W-:-:S12]  /*0c90*/  USHF.L.U32 UR7, UR7, 0x1, URZ ;  /* 0x0000000107077899 */ /* 0x002fd8000800063f */
.L_x_13:
[----:B------:R-:W-:-:S04]  /*0ca0*/  ULOP3.LUT UR8, UR4, 0x1, URZ, 0xfc, !UPT ;  /* 0x0000000104087892 */ /* 0x000fc8000f8efc3f */
[----:B------:R-:W-:-:S06]  /*0cb0*/  UISETP.NE.AND UP0, UPT, UR8, 0x3, UPT ;  /* 0x000000030800788c */ /* 0x000fcc000bf05270 */
[----:B------:R-:W-:-:S13]  /*0cc0*/  PLOP3.LUT P0, PT, PT, PT, UP0, 0x80, 0x0 ;  /* 0x000000000000781c */ /* 0x000fda0003f0f008 */
[----:B------:R-:W-:Y:S05]  /*0cd0*/  @!P0 BRA `(.L_x_14) ;  /* 0x0000000000048947 */ /* 0x000fea0003800000 */
[----:B-1----:R-:W-:Y:S01]  /*0ce0*/  BPT.TRAP 0x1 ;  /* 0x000000040000795c */ /* 0x002fe20000300000 */
.L_x_14:
[----:B------:R-:W2:Y:S01]  /*0cf0*/  S2UR UR8, SR_CgaCtaId ;  /* 0x00000000000879c3 */ /* 0x000ea20000008800 */
[----:B------:R-:W-:Y:S01]  /*0d00*/  UMOV UR37, 0x400 ;  /* 0x0000040000257882 */ /* 0x000fe20000000000 */
[----:B------:R-:W-:-:S05]  /*0d10*/  IMAD.U32 R2, RZ, RZ, UR5 ;  /* 0x00000005ff027e24 */ /* 0x000fca000f8e00ff */
[----:B------:R-:W-:Y:S01]  /*0d20*/  SHF.L.U32 R2, R2, 0x1f, RZ ;  /* 0x0000001f02027819 */ /* 0x000fe200000006ff */
[----:B--2---:R-:W-:-:S04]  /*0d30*/  ULEA UR37, UR8, UR37, 0x18 ;  /* 0x0000002508257291 */ /* 0x004fc8000f8ec03f */
[----:B------:R-:W-:-:S09]  /*0d40*/  ULEA UR8, UR6, UR37, 0x3 ;  /* 0x0000002506087291 */ /* 0x000fd2000f8e183f */
[----:B------:R-:W2:Y:S02]  /*0d50*/  SYNCS.PHASECHK.TRANS64.TRYWAIT P1, [UR8+0x30050], R2 ;  /* 0x03005002ff0075a7 */ /* 0x000ea40008020148 */
[----:B--2---:R-:W-:Y:S05]  /*0d60*/  @!P1 BRA `(.L_x_15) ;  /* 0x000000b000289947 */ /* 0x004fea0003800000 */
.L_x_94:
[----:B------:R-:W-:Y:S05]  /*0d70*/  @!P0 BRA `(.L_x_16) ;  /* 0x0000000000048947 */ /* 0x000fea0003800000 */
[----:B-1----:R-:W-:Y:S01]  /*0d80*/  BPT.TRAP 0x1 ;  /* 0x000000040000795c */ /* 0x002fe20000300000 */
.L_x_16:
[----:B------:R-:W-:Y:S01]  /*0d90*/  SHF.L.U32 R6, RZ, 0x1f, RZ ;  /* 0x0000001fff067819 */ /* 0x000fe200000006ff */
[----:B------:R-:W-:Y:S01]  /*0da0*/  UIADD3 UR11, UR37, 0x30090, URZ ;  /* 0x00030090250b7890 */ /* 0x000fe2000fffe03f */
[----:B------:R-:W-:Y:S02]  /*0db0*/  ISETP.NE.AND P2, PT, RZ, UR10, PT ;  /* 0x0000000aff007c0c */ /* 0x000fe4000bf45270 */
[----:B------:R-:W3:Y:S02]  /*0dc0*/  SYNCS.PHASECHK.TRANS64.TRYWAIT P1, [UR37+0x30000], R6 ;  /* 0x03000006ff0075a7 */ /* 0x000ee40008020165 */
[----:B---3--:R-:W-:Y:S09]  /*0dd0*/  @!P1 BRA `(.L_x_17) ;  /* 0x000000b000249947 */ /* 0x008ff20003800000 */
.L_x_95:
[----:B------:R-:W-:Y:S01]  /*0de0*/  ULEA UR10, UR10, UR11, 0x3 ;  /* 0x0000000b0a0a7291 */ /* 0x000fe2000f8e183f */
[----:B--2---:R-:W-:Y:S01]  /*0df0*/  SEL R2, RZ, 0x1, P2 ;  /* 0x00000001ff027807 */ /* 0x004fe20001000000 */
[----:B------:R-:W-:-:S03]  /*0e00*/  UIADD3 UR5, UR36, -0x1, URZ ;  /* 0xffffffff24057890 */ /* 0x000fc6000fffe03f */
[----:B------:R-:W-:Y:S01]  /*0e10*/  SHF.L.U32 R2, R2, 0x1f, RZ ;  /* 0x0000001f02027819 */ /* 0x000fe200000006ff */
[----:B------:R-:W-:-:S03]  /*0e20*/  USHF.L.U32 UR5, UR5, 0x3, URZ ;  /* 0x0000000305057899 */ /* 0x000fc6000800063f */
[----:B------:R-:W2:Y:S02]  /*0e30*/  SYNCS.PHASECHK.TRANS64.TRYWAIT P1, [UR10], R2 ;  /* 0x00000002ff0075a7 */ /* 0x000ea4000802014a */
[----:B--2---:R-:W-:Y:S07]  /*0e40*/  @!P1 BRA `(.L_x_18) ;  /* 0x000000b000209947 */ /* 0x004fee0003800000 */
.L_x_96:
[----:B------:R-:W-:Y:S01]  /*0e50*/  USHF.R.U32.HI UR8, URZ, 0x4, UR37 ;  /* 0x000000043f087899 */ /* 0x000fe20008011625 */
[----:B------:R-:W-:Y:S01]  /*0e60*/  WARPGROUP.ARRIVE ;  /* 0x00000000000079c5 */ /* 0x000fe20000000000 */
[----:B------:R-:W-:Y:S01]  /*0e70*/  UIADD3 UR9, UR37, 0x8000, URZ ;  /* 0x0000800025097890 */ /* 0x000fe2000fffe03f */
[----:B------:R-:W-:Y:S01]  /*0e80*/  MOV R151, RZ ;  /* 0x000000ff00977202 */ /* 0x000fe20000000f00 */
[----:B------:R-:W-:Y:S02]  /*0e90*/  ULOP3.LUT UR8, UR8, 0x3fff, URZ, 0xc0, !UPT ;  /* 0x00003fff08087892 */ /* 0x000fe4000f8ec03f */
[----:B------:R-:W-:Y:S02]  /*0ea0*/  USHF.R.U32.HI UR9, URZ, 0x4, UR9 ;  /* 0x000000043f097899 */ /* 0x000fe40008011609 */
[----:B------:R-:W-:Y:S02]  /*0eb0*/  ULOP3.LUT UR8, UR8, 0x10000, URZ, 0xfc, !UPT ;  /* 0x0001000008087892 */ /* 0x000fe4000f8efc3f */
[----:B------:R-:W-:-:S02]  /*0ec0*/  ULOP3.LUT UR9, UR9, 0x3fff, URZ, 0xc0, !UPT ;  /* 0x00003fff09097892 */ /* 0x000fc4000f8ec03f */
[----:B------:R-:W-:Y:S02]  /*0ed0*/  ULEA UR8, UR6, UR8, 0xa ;  /* 0x0000000806087291 */ /* 0x000fe4000f8e503f */
[----:B------:R-:W-:Y:S01]  /*0ee0*/  ULOP3.LUT UR6, UR9, 0x10000, URZ, 0xfc, !UPT ;  /* 0x0001000009067892 */ /* 0x000fe2000f8efc3f */
[----:B------:R-:W-:Y:S02]  /*0ef0*/  UMOV UR15, 0x40000040 ;  /* 0x40000040000f7882 */ /* 0x000fe40000000000 */
[----:B------:R-:W-:Y:S01]  /*0f00*/  UMOV UR9, 0x40000040 ;  /* 0x4000004000097882 */ /* 0x000fe20000000000 */
[----:B------:R-:W-:Y:S02]  /*0f10*/  UIADD3 UR16, UR8, 0x4, URZ ;  /* 0x0000000408107890 */ /* 0x000fe4000fffe03f */
[----:B------:R-:W-:Y:S01]  /*0f20*/  UMOV UR12, UR8 ;  /* 0x00000008000c7c82 */ /* 0x000fe20008000000 */
[----:B------:R-:W-:Y:S01]  /*0f30*/  UMOV UR13, UR9 ;  /* 0x00000009000d7c82 */ /* 0x000fe20008000000 */
[----:B------:R-:W-:Y:S01]  /*0f40*/  UMOV UR14, UR6 ;  /* 0x00000006000e7c82 */ /* 0x000fe20008000000 */
[----:B------:R-:W-:Y:S01]  /*0f50*/  UIADD3 UR18, UR6, 0x4, URZ ;  /* 0x0000000406127890 */ /* 0x000fe2000fffe03f */
[----:B------:R-:W-:Y:S01]  /*0f60*/  QGMMA.64x128x32.F32.E4M3.E4M3 R24, gdesc[UR12], RZ, !UPT, gsb0 ;  /* 0x01e000000c1879f3 */ /* 0x000fe2000c0008ff */
[----:B------:R-:W-:-:S02]  /*0f70*/  UIADD3 UR12, UR8, 0x2, URZ ;  /* 0x00000002080c7890 */ /* 0x000fc4000fffe03f */
[----:B------:R-:W-:Y:S01]  /*0f80*/  UIADD3 UR14, UR6, 0x2, URZ ;  /* 0x00000002060e7890 */ /* 0x000fe2000fffe03f */
[----:B------:R-:W-:Y:S01]  /*0f90*/  UMOV UR13, 0x40000040 ;  /* 0x40000040000d7882 */ /* 0x000fe20000000000 */
[----:B------:R-:W-:Y:S01]  /*0fa0*/  UMOV UR15, 0x40000040 ;  /* 0x40000040000f7882 */ /* 0x000fe20000000000 */
[----:B------:R-:W-:Y:S01]  /*0fb0*/  UMOV UR17, 0x40000040 ;  /* 0x4000004000117882 */ /* 0x000fe20000000000 */
[----:B------:R-:W-:Y:S01]  /*0fc0*/  UMOV UR19, 0x40000040 ;  /* 0x4000004000137882 */ /* 0x000fe20000000000 */
[----:B------:R-:W-:Y:S02]  /*0fd0*/  UIADD3 UR20, UR8, 0x6, URZ ;  /* 0x0000000608147890 */ /* 0x000fe4000fffe03f */
[----:B------:R-:W-:Y:S01]  /*0fe0*/  UIADD3 UR22, UR6, 0x6, URZ ;  /* 0x0000000606167890 */ /* 0x000fe2000fffe03f */
[----:B------:R-:W-:Y:S01]  /*0ff0*/  UMOV UR21, 0x40000040 ;  /* 0x4000004000157882 */ /* 0x000fe20000000000 */
[----:B------:R-:W-:Y:S01]  /*1000*/  UMOV UR23, 0x40000040 ;  /* 0x4000004000177882 */ /* 0x000fe20000000000 */
[----:B------:R-:W-:-:S02]  /*1010*/  UIADD3 UR24, UR8, 0x200, URZ ;  /* 0x0000020008187890 */ /* 0x000fc4000fffe03f */
[----:B------:R-:W-:Y:S01]  /*1020*/  UIADD3 UR26, UR6, 0x400, URZ ;  /* 0x00000400061a7890 */ /* 0x000fe2000fffe03f */
[----:B------:R-:W-:Y:S01]  /*1030*/  UMOV UR25, 0x40000040 ;  /* 0x4000004000197882 */ /* 0x000fe20000000000 */
[----:B------:R-:W-:Y:S01]  /*1040*/  UMOV UR27, 0x40000040 ;  /* 0x40000040001b7882 */ /* 0x000fe20000000000 */
[----:B------:R-:W-:Y:S02]  /*1050*/  UIADD3 UR28, UR8, 0x202, URZ ;  /* 0x00000202081c7890 */ /* 0x000fe4000fffe03f */
[----:B------:R-:W-:Y:S01]  /*1060*/  UIADD3 UR30, UR6, 0x402, URZ ;  /* 0x00000402061e7890 */ /* 0x000fe2000fffe03f */
        /* <DEDUP_REMOVED lines=10> */
[----:B------:R-:W-:Y:S01]  /*1110*/  ULDC UR10, c[0x0][0x604] ;  /* 0x00018100000a7ab9 */ /* 0x000fe20000000800 */
[----:B------:R-:W-:Y:S01]  /*1120*/  ULOP3.LUT UR5, UR5, 0x8, URZ, 0xc, !UPT ;  /* 0x0000000805057892 */ /* 0x000fe2000f8e0c3f */
[----:B------:R-:W-:Y:S02]  /*1130*/  WARPGROUP.DEPBAR.LE gsb0, 0x0 ;  /* 0x00008000000079c5 */ /* 0x000fe40000010000 */
[----:B------:R-:W-:-:S06]  /*1140*/  WARPGROUP.ARRIVE ;  /* 0x00000000000079c5 */ /* 0x000fcc0000000000 */
[----:B------:R-:W-:Y:S01]  /*1150*/  QGMMA.64x128x32.F32.E4M3.E4M3 R24, gdesc[UR12], R24, gsb0 ;  /* 0x01e000000c1879f3 */ /* 0x000fe20008000818 */
[----:B------:R-:W-:Y:S02]  /*1160*/  ULDC UR14, c[0x0][0x604] ;  /* 0x00018100000e7ab9 */ /* 0x000fe40000000800 */
[----:B------:R-:W-:Y:S02]  /*1170*/  WARPGROUP.DEPBAR.LE gsb0, 0x0 ;  /* 0x00008000000079c5 */ /* 0x000fe40000010000 */
[----:B------:R-:W-:-:S07]  /*1180*/  WARPGROUP.ARRIVE ;  /* 0x00000000000079c5 */ /* 0x000fce0000000000 */
[----:B------:R-:W-:Y:S03]  /*1190*/  QGMMA.64x128x32.F32.E4M3.E4M3 R24, gdesc[UR16], R24, gsb0 ;  /* 0x01e00000101879f3 */ /* 0x000fe60008000818 */
        /* <DEDUP_REMOVED lines=16> */
[----:B--2---:R-:W-:-:S04]  /*12a0*/  FMNMX R3, R24, R25, !PT ;  /* 0x0000001918037209 */ /* 0x004fc80007800000 */
[----:B------:R-:W-:-:S04]  /*12b0*/  FMNMX R2, R28, R3, !PT ;  /* 0x000000031c027209 */ /* 0x000fc80007800000 */
        /* <DEDUP_REMOVED lines=9> */
[----:B------:R-:W-:Y:S02]  /*1350*/  FMNMX R2, R48, R3, !PT ;  /* 0x0000000330027209 */ /* 0x000fe40007800000 */
[----:B------:R-:W-:Y:S02]  /*1360*/  FMNMX R3, R26, R27, !PT ;  /* 0x0000001b1a037209 */ /* 0x000fe40007800000 */
[----:B------:R-:W-:Y:S02]  /*1370*/  FMNMX R5, R49, R2, !PT ;  /* 0x0000000231057209 */ /* 0x000fe40007800000 */
[----:B------:R-:W-:Y:S02]  /*1380*/  FMNMX R2, R30, R3, !PT ;  /* 0x000000031e027209 */ /* 0x000fe40007800000 */
[----:B------:R-:W-:Y:S02]  /*1390*/  FMNMX R4, R52, R5, !PT ;  /* 0x0000000534047209 */ /* 0x000fe40007800000 */
[----:B------:R-:W-:-:S02]  /*13a0*/  FMNMX R3, R31, R2, !PT ;  /* 0x000000021f037209 */ /* 0x000fc40007800000 */
        /* <DEDUP_REMOVED lines=33> */
[----:B------:R-:W-:-:S03]  /*15c0*/  FMNMX R2, R66, R3, !PT ;  /* 0x0000000342027209 */ /* 0x000fc60007800000 */
[----:B------:R-:W2:Y:S01]  /*15d0*/  SHFL.BFLY PT, R5, R4, 0x1, 0x1f ;  /* 0x0c201f0004057f89 */ /* 0x000ea200000e0000 */
[----:B------:R-:W-:-:S04]  /*15e0*/  FMNMX R3, R67, R2, !PT ;  /* 0x0000000243037209 */ /* 0x000fc80007800000 */
[----:B------:R-:W-:-:S04]  /*15f0*/  FMNMX R2, R70, R3, !PT ;  /* 0x0000000346027209 */ /* 0x000fc80007800000 */
[----:B------:R-:W-:-:S04]  /*1600*/  FMNMX R3, R71, R2, !PT ;  /* 0x0000000247037209 */ /* 0x000fc80007800000 */
[----:B------:R-:W-:-:S04]  /*1610*/  FMNMX R2, R74, R3, !PT ;  /* 0x000000034a027209 */ /* 0x000fc80007800000 */
[----:B------:R-:W-:-:S04]  /*1620*/  FMNMX R3, R75, R2, !PT ;  /* 0x000000024b037209 */ /* 0x000fc80007800000 */
[----:B------:R-:W-:Y:S02]  /*1630*/  FMNMX R2, R78, R3, !PT ;  /* 0x000000034e027209 */ /* 0x000fe40007800000 */
[----:B--2---:R-:W-:Y:S02]  /*1640*/  FMNMX R5, R4, R5, !PT ;  /* 0x0000000504057209 */ /* 0x004fe40007800000 */
[----:B------:R-:W-:-:S03]  /*1650*/  FMNMX R3, R79, R2, !PT ;  /* 0x000000024f037209 */ /* 0x000fc60007800000 */
[----:B------:R-:W2:Y:S01]  /*1660*/  SHFL.BFLY PT, R8, R5, 0x2, 0x1f ;  /* 0x0c401f0005087f89 */ /* 0x000ea200000e0000 */
[----:B------:R-:W-:-:S04]  /*1670*/  FMNMX R2, R82, R3, !PT ;  /* 0x0000000352027209 */ /* 0x000fc80007800000 */
[----:B------:R-:W-:-:S04]  /*1680*/  FMNMX R3, R83, R2, !PT ;  /* 0x0000000253037209 */ /* 0x000fc80007800000 */
[----:B------:R-:W-:-:S04]  /*1690*/  FMNMX R2, R86, R3, !PT ;  /* 0x0000000356027209 */ /* 0x000fc80007800000 */
[----:B------:R-:W-:-:S05]  /*16a0*/  FMNMX R3, R87, R2, !PT ;  /* 0x0000000257037209 */ /* 0x000fca0007800000 */
[----:B------:R-:W3:Y:S01]  /*16b0*/  SHFL.BFLY PT, R4, R3, 0x1, 0x1f ;  /* 0x0c201f0003047f89 */ /* 0x000ee200000e0000 */
[----:B--2---:R-:W-:-:S04]  /*16c0*/  FMNMX R2, R5, R8, !PT ;  /* 0x0000000805027209 */ /* 0x004fc80007800000 */
[----:B------:R-:W-:-:S04]  /*16d0*/  FSETP.NEU.AND P1, PT, R2, -INF , PT ;  /* 0xff8000000200780b */ /* 0x000fc80003f2d000 */
[----:B------:R-:W-:-:S05]  /*16e0*/  FSEL R7, R2, RZ, P1 ;  /* 0x000000ff02077208 */ /* 0x000fca0000800000 */
[----:B------:R-:W-:Y:S01]  /*16f0*/  FMUL R7, R7, UR10 ;  /* 0x0000000a07077c20 */ /* 0x000fe20008400000 */
[----:B------:R-:W-:-:S03]  /*1700*/  ULDC UR10, c[0x0][0x604] ;  /* 0x00018100000a7ab9 */ /* 0x000fc60000000800 */
[--C-:B------:R-:W-:Y:S01]  /*1710*/  FFMA R24, R24, UR10, -R7.reuse ;  /* 0x0000000a18187c23 */ /* 0x100fe20008000807 */
[----:B------:R-:W-:Y:S01]  /*1720*/  ULDC UR10, c[0x0][0x604] ;  /* 0x00018100000a7ab9 */ /* 0x000fe20000000800 */
[----:B---3--:R-:W-:Y:S01]  /*1730*/  FMNMX R4, R3, R4, !PT ;  /* 0x0000000403047209 */ /* 0x008fe20007800000 */
[--C-:B------:R-:W-:Y:S01]  /*1740*/  FFMA R25, R25, UR10, -R7.reuse ;  /* 0x0000000a19197c23 */ /* 0x100fe20008000807 */
[----:B------:R-:W-:Y:S01]  /*1750*/  ULDC UR10, c[0x0][0x604] ;  /* 0x00018100000a7ab9 */ /* 0x000fe20000000800 */
[----:B------:R-:W-:Y:S01]  /*1760*/  FSETP.GEU.AND P2, PT, R24, -126, PT ;  /* 0xc2fc00001800780b */ /* 0x000fe20003f4e000 */
[--C-:B------:R-:W-:Y:S01]  /*1770*/  FFMA R28, R28, UR10, -R7.reuse ;  /* 0x0000000a1c1c7c23 */ /* 0x100fe20008000807 */
[----:B------:R-:W-:Y:S01]  /*1780*/  ULDC UR10, c[0x0][0x604] ;  /* 0x00018100000a7ab9 */ /* 0x000fe20000000800 */
[----:B------:R-:W-:Y:S01]  /*1790*/  FSETP.GEU.AND P1, PT, R25, -126, PT ;  /* 0xc2fc00001900780b */ /* 0x000fe20003f2e000 */
[--C-:B------:R-:W-:Y:S01]  /*17a0*/  FFMA R29, R29, UR10, -R7.reuse ;  /* 0x0000000a1d1d7c23 */ /* 0x100fe20008000807 */
[----:B------:R-:W-:Y:S01]  /*17b0*/  ULDC UR10, c[0x0][0x604] ;  /* 0x00018100000a7ab9 */ /* 0x000fe20000000800 */
[----:B------:R-:W-:Y:S01]  /*17c0*/  FSETP.GEU.AND P6, PT, R28, -126, PT ;  /* 0xc2fc00001c00780b */ /* 0x000fe20003fce000 */
[----:B------:R-:W2:Y:S01]  /*17d0*/  SHFL.BFLY PT, R3, R4, 0x2, 0x1f ;  /* 0x0c401f0004037f89 */ /* 0x000ea200000e0000 */
[----:B------:R-:W-:Y:S01]  /*17e0*/  FFMA R32, R32, UR10, -R7 ;  /* 0x0000000a20207c23 */ /* 0x000fe20008000807 */
[----:B------:R-:W-:Y:S01]  /*17f0*/  FSETP.GEU.AND P5, PT, R29, -126, PT ;  /* 0xc2fc00001d00780b */ /* 0x000fe20003fae000 */
[----:B------:R-:W-:-:S02]  /*1800*/  ULDC UR10, c[0x0][0x604] ;  /* 0x00018100000a7ab9 */ /* 0x000fc40000000800 */
[--C-:B------:R-:W-:Y:S01]  /*1810*/  FFMA R33, R33, UR10, -R7.reuse ;  /* 0x0000000a21217c23 */ /* 0x100fe20008000807 */
[----:B------:R-:W-:Y:S01]  /*1820*/  @!P2 FMUL R24, R24, 0.5 ;  /* 0x3f0000001818a820 */ /* 0x000fe20000400000 */
[----:B------:R-:W-:Y:S01]  /*1830*/  ULDC UR10, c[0x0][0x604] ;  /* 0x00018100000a7ab9 */ /* 0x000fe20000000800 */
[----:B------:R-:W-:Y:S01]  /*1840*/  FSETP.GEU.AND P4, PT, R32, -126, PT ;  /* 0xc2fc00002000780b */ /* 0x000fe20003f8e000 */
[----:B------:R-:W-:Y:S01]  /*1850*/  @!P1 FMUL R25, R25, 0.5 ;  /* 0x3f00000019199820 */ /* 0x000fe20000400000 */
[--C-:B------:R-:W-:Y:S01]  /*1860*/  FFMA R36, R36, UR10, -R7.reuse ;  /* 0x0000000a24247c23 */ /* 0x100fe20008000807 */
[----:B------:R-:W-:Y:S01]  /*1870*/  ULDC UR10, c[0x0][0x604] ;  /* 0x00018100000a7ab9 */ /* 0x000fe20000000800 */
[----:B------:R-:W3:Y:S01]  /*1880*/  MUFU.EX2 R24, R24 ;  /* 0x0000001800187308 */ /* 0x000ee20000000800 */
[----:B------:R-:W-:Y:S01]  /*1890*/  @!P6 FMUL R28, R28, 0.5 ;  /* 0x3f0000001c1ce820 */ /* 0x000fe20000400000 */
[----:B------:R-:W-:Y:S01]  /*18a0*/  FFMA R37, R37, UR10, -R7 ;  /* 0x0000000a25257c23 */ /* 0x000fe20008000807 */
[----:B------:R-:W-:Y:S01]  /*18b0*/  @!P5 FMUL R29, R29, 0.5 ;  /* 0x3f0000001d1dd820 */ /* 0x000fe20000400000 */
[----:B------:R-:W-:-:S02]  /*18c0*/  ULDC UR10, c[0x0][0x604] ;  /* 0x00018100000a7ab9 */ /* 0x000fc40000000800 */
[--C-:B------:R-:W-:Y:S01]  /*18d0*/  FFMA R40, R40, UR10, -R7.reuse ;  /* 0x0000000a28287c23 */ /* 0x100fe20008000807 */
[----:B------:R-:W-:Y:S01]  /*18e0*/  ULDC UR10, c[0x0][0x604] ;  /* 0x00018100000a7ab9 */ /* 0x000fe20000000800 */
[----:B------:R-:W4:Y:S01]  /*18f0*/  MUFU.EX2 R8, R25 ;  /* 0x0000001900087308 */ /* 0x000f220000000800 */
[--C-:B------:R-:W-:Y:S01]  /*1900*/  FFMA R41, R41, UR10, -R7.reuse ;  /* 0x0000000a29297c23 */ /* 0x100fe20008000807 */
[----:B------:R-:W-:Y:S01]  /*1910*/  @!P4 FMUL R32, R32, 0.5 ;  /* 0x3f0000002020c820 */ /* 0x000fe20000400000 */
[----:B------:R-:W-:Y:S01]  /*1920*/  ULDC UR10, c[0x0][0x604] ;  /* 0x00018100000a7ab9 */ /* 0x000fe20000000800 */
[----:B--2---:R-:W-:Y:S01]  /*1930*/  FMNMX R4, R4, R3, !PT ;  /* 0x0000000304047209 */ /* 0x004fe20007800000 */
[--C-:B------:R-:W-:Y:S01]  /*1940*/  FFMA R44, R44, UR10, -R7.reuse ;  /* 0x0000000a2c2c7c23 */ /* 0x100fe20008000807 */
[----:B------:R-:W-:Y:S02]  /*1950*/  ULDC UR10, c[0x0][0x604] ;  /* 0x00018100000a7ab9 */ /* 0x000fe40000000800 */
[----:B------:R-:W2:Y:S01]  /*1960*/  MUFU.EX2 R10, R29 ;  /* 0x0000001d000a7308 */ /* 0x000ea20000000800 */
[----:B---3--:R-:W-:Y:S01]  /*1970*/  @!P2 FMUL R24, R24, R24 ;  /* 0x000000181818a220 */ /* 0x008fe20000400000 */
[----:B------:R-:W-:Y:S01]  /*1980*/  FSETP.GEU.AND P2, PT, R36, -126, PT ;  /* 0xc2fc00002400780b */ /* 0x000fe20003f4e000 */
[----:B------:R-:W-:Y:S01]  /*1990*/  FFMA R45, R45, UR10, -R7 ;  /* 0x0000000a2d2d7c23 */ /* 0x000fe20008000807 */
[----:B------:R-:W-:Y:S01]  /*19a0*/  FSETP.NEU.AND P3, PT, R4, -INF , PT ;  /* 0xff8000000400780b */ /* 0x000fe20003f6d000 */
[----:B------:R-:W-:-:S02]  /*19b0*/  ULDC UR10, c[0x0][0x604] ;  /* 0x00018100000a7ab9 */ /* 0x000fc40000000800 */
[--C-:B------:R-:W-:Y:S01]  /*19c0*/  FFMA R48, R48, UR10, -R7.reuse ;  /* 0x0000000a30307c23 */ /* 0x100fe20008000807 */
[----:B------:R-:W3:Y:S01]  /*19d0*/  MUFU.EX2 R28, R28 ;  /* 0x0000001c001c7308 */ /* 0x000ee20000000800 */
[----:B----4-:R-:W-:Y:S01]  /*19e0*/  @!P1 FMUL R8, R8, R8 ;  /* 0x0000000808089220 */ /* 0x010fe20000400000 */
[----:B------:R-:W-:Y:S01]  /*19f0*/  FSETP.GEU.AND P1, PT, R37, -126, PT ;  /* 0xc2fc00002500780b */ /* 0x000fe20003f2e000 */
[----:B------:R-:W-:Y:S01]  /*1a00*/  ULDC UR10, c[0x0][0x604] ;  /* 0x00018100000a7ab9 */ /* 0x000fe20000000800 */
[----:B------:R-:W-:Y:S01]  /*1a10*/  FSEL R3, R4, RZ, P3 ;  /* 0x000000ff04037208 */ /* 0x000fe20001800000 */
[----:B------:R-:W-:Y:S01]  /*1a20*/  FFMA R49, R49, UR10, -R7 ;  /* 0x0000000a31317c23 */ /* 0x000fe20008000807 */
[----:B------:R-:W-:Y:S01]  /*1a30*/  FSETP.GEU.AND P3, PT, R33, -126, PT ;  /* 0xc2fc00002100780b */ /* 0x000fe20003f6e000 */
[----:B------:R-:W-:Y:S01]  /*1a40*/  @!P2 FMUL R36, R36, 0.5 ;  /* 0x3f0000002424a820 */ /* 0x000fe20000400000 */
[----:B------:R-:W4:Y:S01]  /*1a50*/  MUFU.EX2 R32, R32 ;  /* 0x0000002000207308 */ /* 0x000f220000000800 */
[----:B--2---:R-:W-:Y:S01]  /*1a60*/  @!P5 FMUL R10, R10, R10 ;  /* 0x0000000a0a0ad220 */ /* 0x004fe20000400000 */
[----:B------:R-:W-:Y:S01]  /*1a70*/  FSETP.GEU.AND P5, PT, R41, -126, PT ;  /* 0xc2fc00002900780b */ /* 0x000fe20003fae000 */
[----:B------:R-:W-:-:S02]  /*1a80*/  ULDC UR10, c[0x0][0x604] ;  /* 0x00018100000a7ab9 */ /* 0x000fc40000000800 */
[--C-:B------:R-:W-:Y:S01]  /*1a90*/  FFMA R52, R52, UR10, -R7.reuse ;  /* 0x0000000a34347c23 */ /* 0x100fe20008000807 */
[----:B------:R-:W-:Y:S01]  /*1aa0*/  ULDC UR10, c[0x0][0x604] ;  /* 0x00018100000a7ab9 */ /* 0x000fe20000000800 */
[----:B------:R-:W-:Y:S01]  /*1ab0*/  @!P1 FMUL R37, R37, 0.5 ;  /* 0x3f00000025259820 */ /* 0x000fe20000400000 */
[----:B------:R-:W2:Y:S01]  /*1ac0*/  MUFU.EX2 R36, R36 ;  /* 0x0000002400247308 */ /* 0x000ea20000000800 */
[----:B---3--:R-:W-:Y:S01]  /*1ad0*/  @!P6 FMUL R28, R28, R28 ;  /* 0x0000001c1c1ce220 */ /* 0x008fe20000400000 */
[----:B------:R-:W-:Y:S01]  /*1ae0*/  FSETP.GEU.AND P6, PT, R40, -126, PT ;  /* 0xc2fc00002800780b */ /* 0x000fe20003fce000 */
[----:B------:R-:W-:Y:S01]  /*1af0*/  @!P3 FMUL R33, R33, 0.5 ;  /* 0x3f0000002121b820 */ /* 0x000fe20000400000 */
[--C-:B------:R-:W-:Y:S01]  /*1b00*/  FFMA R53, R53, UR10, -R7.reuse ;  /* 0x0000000a35357c23 */ /* 0x100fe20008000807 */
[----:B------:R-:W-:Y:S01]  /*1b10*/  ULDC UR10, c[0x0][0x604] ;  /* 0x00018100000a7ab9 */ /* 0x000fe20000000800 */
[----:B------:R-:W-:Y:S01]  /*1b20*/  F2FP.SATFINITE.E4M3.F32.PACK_AB_MERGE_C R89, R151, R10, RZ ;  /* 0x0000000a9759723e */ /* 0x000fe200048070ff */
[----:B------:R-:W-:Y:S01]  /*1b30*/  @!P5 FMUL R41, R41, 0.5 ;  /* 0x3f0000002929d820 */ /* 0x000fe20000400000 */
[----:B------:R-:W3:Y:S01]  /*1b40*/  MUFU.EX2 R14, R37 ;  /* 0x00000025000e7308 */ /* 0x000ee20000000800 */
[----:B----4-:R-:W-:Y:S01]  /*1b50*/  @!P4 FMUL R32, R32, R32 ;  /* 0x000000202020c220 */ /* 0x010fe20000400000 */
[----:B------:R-:W-:Y:S01]  /*1b60*/  FSETP.GEU.AND P4, PT, R44, -126, PT ;  /* 0xc2fc00002c00780b */ /* 0x000fe20003f8e000 */
[----:B------:R-:W-:Y:S01]  /*1b70*/  FFMA R56, R56, UR10, -R7 ;  /* 0x0000000a38387c23 */ /* 0x000fe20008000807 */
[----:B------:R-:W-:-:S02]  /*1b80*/  ULDC UR10, c[0x0][0x604] ;  /* 0x00018100000a7ab9 */ /* 0x000fc40000000800 */
[--C-:B------:R-:W-:Y:S01]  /*1b90*/  FFMA R57, R57, UR10, -R7.reuse ;  /* 0x0000000a39397c23 */ /* 0x100fe20008000807 */
[----:B------:R-:W-:Y:S01]  /*1ba0*/  @!P6 FMUL R40, R40, 0.5 ;  /* 0x3f0000002828e820 */ /* 0x000fe20000400000 */
[----:B------:R-:W4:Y:S01]  /*1bb0*/  MUFU.EX2 R16, R41 ;  /* 0x0000002900107308 */ /* 0x000f220000000800 */
[----:B--2---:R-:W-:Y:S01]  /*1bc0*/  @!P2 FMUL R36, R36, R36 ;  /* 0x000000242424a220 */ /* 0x004fe20000400000 */
[----:B------:R-:W-:Y:S01]  /*1bd0*/  FSETP.GEU.AND P2, PT, R48, -126, PT ;  /* 0xc2fc00003000780b */ /* 0x000fe20003f4e000 */
[----:B------:R-:W-:Y:S02]  /*1be0*/  ULDC UR10, c[0x0][0x604] ;  /* 0x00018100000a7ab9 */ /* 0x000fe40000000800 */
[--C-:B------:R-:W-:Y:S01]  /*1bf0*/  FFMA R60, R60, UR10, -R7.reuse ;  /* 0x0000000a3c3c7c23 */ /* 0x100fe20008000807 */
[----:B------:R-:W-:Y:S01]  /*1c00*/  ULDC UR10, c[0x0][0x604] ;  /* 0x00018100000a7ab9 */ /* 0x000fe20000000800 */
[----:B------:R-:W-:Y:S01]  /*1c10*/  @!P4 FMUL R44, R44, 0.5 ;  /* 0x3f0000002c2cc820 */ /* 0x000fe20000400000 */
[----:B------:R-:W2:Y:S01]  /*1c20*/  MUFU.EX2 R40, R40 ;  /* 0x0000002800287308 */ /* 0x000ea20000000800 */
[----:B---3--:R-:W-:Y:S01]  /*1c30*/  @!P1 FMUL R14, R14, R14 ;  /* 0x0000000e0e0e9220 */ /* 0x008fe20000400000 */
[----:B------:R-:W-:Y:S01]  /*1c40*/  FSETP.GEU.AND P1, PT, R49, -126, PT ;  /* 0xc2fc00003100780b */ /* 0x000fe20003f2e000 */
[----:B------:R-:W-:Y:S01]  /*1c50*/  FFMA R61, R61, UR10, -R7 ;  /* 0x0000000a3d3d7c23 */ /* 0x000fe20008000807 */
[----:B------:R-:W-:-:S02]  /*1c60*/  ULDC UR10, c[0x0][0x604] ;  /* 0x00018100000a7ab9 */ /* 0x000fc40000000800 */
[--C-:B------:R-:W-:Y:S01]  /*1c70*/  FFMA R64, R64, UR10, -R7.reuse ;  /* 0x0000000a40407c23 */ /* 0x100fe20008000807 */
[----:B------:R-:W-:Y:S01]  /*1c80*/  @!P2 FMUL R48, R48, 0.5 ;  /* 0x3f0000003030a820 */ /* 0x000fe20000400000 */
[----:B------:R-:W3:Y:S01]  /*1c90*/  MUFU.EX2 R12, R33 ;  /* 0x00000021000c7308 */ /* 0x000ee20000000800 */
[----:B----4-:R-:W-:Y:S01]  /*1ca0*/  @!P5 FMUL R16, R16, R16 ;  /* 0x000000101010d220 */ /* 0x010fe20000400000 */
[----:B------:R-:W-:Y:S01]  /*1cb0*/  FSETP.GEU.AND P5, PT, R53, -126, PT ;  /* 0xc2fc00003500780b */ /* 0x000fe20003fae000 */
[----:B------:R-:W-:Y:S01]  /*1cc0*/  ULDC UR10, c[0x0][0x604] ;  /* 0x00018100000a7ab9 */ /* 0x000fe20000000800 */
[----:B------:R-:W-:Y:S01]  /*1cd0*/  F2FP.SATFINITE.E4M3.F32.PACK_AB_MERGE_C R97, R151, R14, RZ ;  /* 0x0000000e9761723e */ /* 0x000fe200048070ff */
[--C-:B------:R-:W-:Y:S01]  /*1ce0*/  FFMA R65, R65, UR10, -R7.reuse ;  /* 0x0000000a41417c23 */ /* 0x100fe20008000807 */
[----:B------:R-:W-:Y:S01]  /*1cf0*/  ULDC UR10, c[0x0][0x604] ;  /* 0x00018100000a7ab9 */ /* 0x000fe20000000800 */
[----:B------:R-:W-:Y:S01]  /*1d00*/  @!P1 FMUL R49, R49, 0.5 ;  /* 0x3f00000031319820 */ /* 0x000fe20000400000 */
[----:B------:R-:W4:Y:S01]  /*1d10*/  MUFU.EX2 R44, R44 ;  /* 0x0000002c002c7308 */ /* 0x000f220000000800 */
[----:B--2---:R-:W-:Y:S01]  /*1d20*/  @!P6 FMUL R40, R40, R40 ;  /* 0x000000282828e220 */ /* 0x004fe20000400000 */
[----:B------:R-:W-:Y:S01]  /*1d30*/  FSETP.GEU.AND P6, PT, R52, -126, PT ;  /* 0xc2fc00003400780b */ /* 0x000fe20003fce000 */
[--C-:B------:R-:W-:Y:S01]  /*1d40*/  FFMA R68, R68, UR10, -R7.reuse ;  /* 0x0000000a44447c23 */ /* 0x100fe20008000807 */
[----:B------:R-:W-:Y:S01]  /*1d50*/  ULDC UR10, c[0x0][0x604] ;  /* 0x00018100000a7ab9 */ /* 0x000fe20000000800 */
[----:B------:R-:W-:Y:S01]  /*1d60*/  F2FP.SATFINITE.E4M3.F32.PACK_AB_MERGE_C R101, R151, R16, RZ ;  /* 0x000000109765723e */ /* 0x000fe200048070ff */
[--C-:B------:R-:W-:Y:S01]  /*1d70*/  FFMA R69, R69, UR10, -R7.reuse ;  /* 0x0000000a45457c23 */ /* 0x100fe20008000807 */
[----:B------:R-:W-:Y:S01]  /*1d80*/  @!P5 FMUL R53, R53, 0.5 ;  /* 0x3f0000003535d820 */ /* 0x000fe20000400000 */
[----:B------:R-:W2:Y:S01]  /*1d90*/  MUFU.EX2 R20, R49 ;  /* 0x0000003100147308 */ /* 0x000ea20000000800 */
[----:B---3--:R-:W-:Y:S01]  /*1da0*/  @!P3 FMUL R12, R12, R12 ;  /* 0x0000000c0c0cb220 */ /* 0x008fe20000400000 */
[----:B------:R-:W-:Y:S01]  /*1db0*/  FSETP.GEU.AND P3, PT, R45, -126, PT ;  /* 0xc2fc00002d00780b */ /* 0x000fe20003f6e000 */
[----:B------:R-:W-:Y:S01]  /*1dc0*/  ULDC UR10, c[0x0][0x604] ;  /* 0x00018100000a7ab9 */ /* 0x000fe20000000800 */
[----:B------:R-:W-:Y:S01]  /*1dd0*/  LOP3.LUT R101, R101, 0xffff, RZ, 0xc0, !PT ;  /* 0x0000ffff65657812 */ /* 0x000fe200078ec0ff */
[--C-:B------:R-:W-:Y:S01]  /*1de0*/  FFMA R72, R72, UR10, -R7.reuse ;  /* 0x0000000a48487c23 */ /* 0x100fe20008000807 */
[----:B------:R-:W-:Y:S01]  /*1df0*/  ULDC UR10, c[0x0][0x604] ;  /* 0x00018100000a7ab9 */ /* 0x000fe20000000800 */
[----:B------:R-:W-:Y:S01]  /*1e00*/  @!P6 FMUL R52, R52, 0.5 ;  /* 0x3f0000003434e820 */ /* 0x000fe20000400000 */
[----:B------:R-:W3:Y:S01]  /*1e10*/  MUFU.EX2 R48, R48 ;  /* 0x0000003000307308 */ /* 0x000ee20000000800 */
[----:B----4-:R-:W-:Y:S01]  /*1e20*/  @!P4 FMUL R44, R44, R44 ;  /* 0x0000002c2c2cc220 */ /* 0x010fe20000400000 */
[----:B------:R-:W-:Y:S01]  /*1e30*/  FSETP.GEU.AND P4, PT, R56, -126, PT ;  /* 0xc2fc00003800780b */ /* 0x000fe20003f8e000 */
[--C-:B------:R-:W-:Y:S01]  /*1e40*/  FFMA R73, R73, UR10, -R7.reuse ;  /* 0x0000000a49497c23 */ /* 0x100fe20008000807 */
[----:B------:R-:W-:Y:S01]  /*1e50*/  ULDC UR10, c[0x0][0x604] ;  /* 0x00018100000a7ab9 */ /* 0x000fe20000000800 */
[----:B------:R-:W-:Y:S01]  /*1e60*/  F2FP.SATFINITE.E4M3.F32.PACK_AB_MERGE_C R93, R151, R12, RZ ;  /* 0x0000000c975d723e */ /* 0x000fe200048070ff */
[--C-:B------:R-:W-:Y:S01]  /*1e70*/  FFMA R76, R76, UR10, -R7.reuse ;  /* 0x0000000a4c4c7c23 */ /* 0x100fe20008000807 */
[----:B------:R-:W-:Y:S01]  /*1e80*/  @!P3 FMUL R45, R45, 0.5 ;  /* 0x3f0000002d2db820 */ /* 0x000fe20000400000 */
[----:B------:R-:W4:Y:S01]  /*1e90*/  MUFU.EX2 R22, R53 ;  /* 0x0000003500167308 */ /* 0x000f220000000800 */
[----:B--2---:R-:W-:Y:S01]  /*1ea0*/  @!P1 FMUL R20, R20, R20 ;  /* 0x0000001414149220 */ /* 0x004fe20000400000 */
[----:B------:R-:W-:Y:S01]  /*1eb0*/  FSETP.GEU.AND P1, PT, R61, -126, PT ;  /* 0xc2fc00003d00780b */ /* 0x000fe20003f2e000 */
[----:B------:R-:W-:Y:S01]  /*1ec0*/  ULDC UR10, c[0x0][0x604] ;  /* 0x00018100000a7ab9 */ /* 0x000fe20000000800 */
[----:B------:R-:W-:Y:S01]  /*1ed0*/  LOP3.LUT R93, R93, 0xffff, RZ, 0xc0, !PT ;  /* 0x0000ffff5d5d7812 */ /* 0x000fe200078ec0ff */
[--C-:B------:R-:W-:Y:S01]  /*1ee0*/  FFMA R77, R77, UR10, -R7.reuse ;  /* 0x0000000a4d4d7c23 */ /* 0x100fe20008000807 */
[----:B------:R-:W-:Y:S01]  /*1ef0*/  ULDC UR10, c[0x0][0x604] ;  /* 0x00018100000a7ab9 */ /* 0x000fe20000000800 */
[----:B------:R-:W-:Y:S01]  /*1f00*/  @!P4 FMUL R56, R56, 0.5 ;  /* 0x3f0000003838c820 */ /* 0x000fe20000400000 */
[----:B------:R-:W2:Y:S01]  /*1f10*/  MUFU.EX2 R52, R52 ;  /* 0x0000003400347308 */ /* 0x000ea20000000800 */
[----:B---3--:R-:W-:Y:S01]  /*1f20*/  @!P2 FMUL R48, R48, R48 ;  /* 0x000000303030a220 */ /* 0x008fe20000400000 */
[----:B------:R-:W-:Y:S01]  /*1f30*/  FSETP.GEU.AND P2, PT, R60, -126, PT ;  /* 0xc2fc00003c00780b */ /* 0x000fe20003f4e000 */
[--C-:B------:R-:W-:Y:S01]  /*1f40*/  FFMA R80, R80, UR10, -R7.reuse ;  /* 0x0000000a50507c23 */ /* 0x100fe20008000807 */
[----:B------:R-:W-:Y:S01]  /*1f50*/  ULDC UR10, c[0x0][0x604] ;  /* 0x00018100000a7ab9 */ /* 0x000fe20000000800 */
[----:B------:R-:W-:Y:S01]  /*1f60*/  F2FP.SATFINITE.E4M3.F32.PACK_AB_MERGE_C R105, R151, R20, RZ ;  /* 0x000000149769723e */ /* 0x000fe200048070ff */
[--C-:B------:R-:W-:Y:S01]  /*1f70*/  FFMA R81, R81, UR10, -R7.reuse ;  /* 0x0000000a51517c23 */ /* 0x100fe20008000807 */
[----:B------:R-:W-:Y:S01]  /*1f80*/  @!P1 FMUL R61, R61, 0.5 ;  /* 0x3f0000003d3d9820 */ /* 0x000fe20000400000 */
[----:B------:R-:W3:Y:S01]  /*1f90*/  MUFU.EX2 R18, R45 ;  /* 0x0000002d00127308 */ /* 0x000ee20000000800 */
[----:B----4-:R-:W-:Y:S01]  /*1fa0*/  @!P5 FMUL R22, R22, R22 ;  /* 0x000000161616d220 */ /* 0x010fe20000400000 */
[----:B------:R-:W-:Y:S01]  /*1fb0*/  FSETP.GEU.AND P5, PT, R65, -126, PT ;  /* 0xc2fc00004100780b */ /* 0x000fe20003fae000 */
[----:B------:R-:W-:Y:S01]  /*1fc0*/  ULDC UR10, c[0x0][0x604] ;  /* 0x00018100000a7ab9 */ /* 0x000fe20000000800 */
[----:B------:R-:W-:Y:S01]  /*1fd0*/  LOP3.LUT R105, R105, 0xffff, RZ, 0xc0, !PT ;  /* 0x0000ffff69697812 */ /* 0x000fe200078ec0ff */
[--C-:B------:R-:W-:Y:S01]  /*1fe0*/  FFMA R84, R84, UR10, -R7.reuse ;  /* 0x0000000a54547c23 */ /* 0x100fe20008000807 */
[----:B------:R-:W-:Y:S01]  /*1ff0*/  ULDC UR10, c[0x0][0x604] ;  /* 0x00018100000a7ab9 */ /* 0x000fe20000000800 */
[----:B------:R-:W-:Y:S01]  /*2000*/  @!P2 FMUL R60, R60, 0.5 ;  /* 0x3f0000003c3ca820 */ /* 0x000fe20000400000 */
[----:B------:R-:W4:Y:S01]  /*2010*/  MUFU.EX2 R61, R61 ;  /* 0x0000003d003d7308 */ /* 0x000f220000000800 */
[----:B--2---:R-:W-:Y:S01]  /*2020*/  @!P6 FMUL R52, R52, R52 ;  /* 0x000000343434e220 */ /* 0x004fe20000400000 */
[----:B------:R-:W-:Y:S01]  /*2030*/  FSETP.GEU.AND P6, PT, R64, -126, PT ;  /* 0xc2fc00004000780b */ /* 0x000fe20003fce000 */
[----:B------:R-:W-:Y:S01]  /*2040*/  FFMA R7, R85, UR10, -R7 ;  /* 0x0000000a55077c23 */ /* 0x000fe20008000807 */
[----:B------:R-:W-:Y:S01]  /*2050*/  ULDC UR10, c[0x0][0x604] ;  /* 0x00018100000a7ab9 */ /* 0x000fe20000000800 */
[----:B------:R-:W-:Y:S01]  /*2060*/  F2FP.SATFINITE.E4M3.F32.PACK_AB_MERGE_C R106, R151, R22, RZ ;  /* 0x00000016976a723e */ /* 0x000fe200048070ff */
[----:B------:R-:W-:Y:S01]  /*2070*/  FMUL R3, R3, UR10 ;  /* 0x0000000a03037c20 */ /* 0x000fe20008400000 */
[----:B------:R-:W-:Y:S01]  /*2080*/  @!P5 FMUL R65, R65, 0.5 ;  /* 0x3f0000004141d820 */ /* 0x000fe20000400000 */
[----:B------:R-:W2:Y:S01]  /*2090*/  MUFU.EX2 R56, R56 ;  /* 0x0000003800387308 */ /* 0x000ea20000000800 */
[----:B---3--:R-:W-:Y:S01]  /*20a0*/  @!P3 FMUL R18, R18, R18 ;  /* 0x000000121212b220 */ /* 0x008fe20000400000 */
[----:B------:R-:W-:Y:S01]  /*20b0*/  FSETP.GEU.AND P3, PT, R57, -126, PT ;  /* 0xc2fc00003900780b */ /* 0x000fe20003f6e000 */
[----:B------:R-:W-:Y:S01]  /*20c0*/  ULDC UR10, c[0x0][0x604] ;  /* 0x00018100000a7ab9 */ /* 0x000fe20000000800 */
[--C-:B------:R-:W-:Y:S01]  /*20d0*/  FFMA R26, R26, UR14, -R3.reuse ;  /* 0x0000000e1a1a7c23 */ /* 0x100fe20008000803 */
        /* <DEDUP_REMOVED lines=8> */
[----:B------:R-:W-:Y:S01]  /*2160*/  ULDC UR14, c[0x0][0x604] ;  /* 0x00018100000e7ab9 */ /* 0x000fe20000000800 */
[--C-:B------:R-:W-:Y:S01]  /*2170*/  FFMA R31, R31, UR10, -R3.reuse ;  /* 0x0000000a1f1f7c23 */ /* 0x100fe20008000803 */
[----:B------:R-:W-:Y:S01]  /*2180*/  @!P3 FMUL R57, R57, 0.5 ;  /* 0x3f0000003939b820 */ /* 0x000fe20000400000 */
[----:B------:R-:W4:Y:S01]  /*2190*/  MUFU.EX2 R65, R65 ;  /* 0x0000004100417308 */ /* 0x000f220000000800 */
[----:B--2---:R-:W-:Y:S01]  /*21a0*/  @!P4 FMUL R56, R56, R56 ;  /* 0x000000383838c220 */ /* 0x004fe20000400000 */
[----:B------:R-:W-:Y:S01]  /*21b0*/  FSETP.GEU.AND P4, PT, R68, -126, PT ;  /* 0xc2fc00004400780b */ /* 0x000fe20003f8e000 */
[----:B------:R-:W-:Y:S01]  /*21c0*/  ULDC UR10, c[0x0][0x604] ;  /* 0x00018100000a7ab9 */ /* 0x000fe20000000800 */
[--C-:B------:R-:W-:Y:S01]  /*21d0*/  FFMA R75, R75, UR14, -R3.reuse ;  /* 0x0000000e4b4b7c23 */ /* 0x100fe20008000803 */
[----:B------:R-:W-:Y:S01]  /*21e0*/  ULDC UR14, c[0x0][0x604] ;  /* 0x00018100000e7ab9 */ /* 0x000fe20000000800 */
[----:B------:R-:W-:Y:S01]  /*21f0*/  FADD R25, R24, R56 ;  /* 0x0000003818197221 */ /* 0x000fe20000000000 */
[----:B------:R-:W-:Y:S01]  /*2200*/  @!P1 FMUL R73, R73, 0.5 ;  /* 0x3f00000049499820 */ /* 0x000fe20000400000 */
[----:B------:R-:W2:Y:S01]  /*2210*/  MUFU.EX2 R64, R64 ;  /* 0x0000004000407308 */ /* 0x000ea20000000800 */
[----:B---3--:R-:W-:Y:S01]  /*2220*/  @!P2 FMUL R60, R60, R60 ;  /* 0x0000003c3c3ca220 */ /* 0x008fe20000400000 */
[----:B------:R-:W-:Y:S01]  /*2230*/  FSETP.GEU.AND P2, PT, R72, -126, PT ;  /* 0xc2fc00004800780b */ /* 0x000fe20003f4e000 */
[----:B------:R-:W-:Y:S01]  /*2240*/  FFMA R86, R86, UR14, -R3 ;  /* 0x0000000e56567c23 */ /* 0x000fe20008000803 */
[----:B------:R-:W-:-:S02]  /*2250*/  F2FP.SATFINITE.E4M3.F32.PACK_AB_MERGE_C R56, R151, R56, RZ ;  /* 0x000000389738723e */ /* 0x000fc400048070ff */
[----:B------:R-:W-:Y:S01]  /*2260*/  F2FP.SATFINITE.E4M3.F32.PACK_AB_MERGE_C R103, R151, R18, RZ ;  /* 0x000000129767723e */ /* 0x000fe200048070ff */
[----:B------:R-:W-:Y:S01]  /*2270*/  @!P4 FMUL R68, R68, 0.5 ;  /* 0x3f0000004444c820 */ /* 0x000fe20000400000 */
[----:B------:R-:W3:Y:S01]  /*2280*/  MUFU.EX2 R57, R57 ;  /* 0x0000003900397308 */ /* 0x000ee20000000800 */
[----:B----4-:R-:W-:Y:S01]  /*2290*/  @!P5 FMUL R65, R65, R65 ;  /* 0x000000414141d220 */ /* 0x010fe20000400000 */
[----:B------:R-:W-:Y:S02]  /*22a0*/  FSETP.GEU.AND P5, PT, R77, -126, PT ;  /* 0xc2fc00004d00780b */ /* 0x000fe40003fae000 */
[----:B------:R-:W-:Y:S01]  /*22b0*/  LOP3.LUT R56, R56, 0xff, RZ, 0xc0, !PT ;  /* 0x000000ff38387812 */ /* 0x000fe200078ec0ff */
[----:B------:R-:W-:Y:S01]  /*22c0*/  FADD R29, R12, R65 ;  /* 0x000000410c1d7221 */ /* 0x000fe20000000000 */
[----:B------:R-:W-:Y:S01]  /*22d0*/  LOP3.LUT R103, R103, 0xffff, RZ, 0xc0, !PT ;  /* 0x0000ffff67677812 */ /* 0x000fe200078ec0ff */
[----:B------:R-:W-:Y:S01]  /*22e0*/  @!P2 FMUL R72, R72, 0.5 ;  /* 0x3f0000004848a820 */ /* 0x000fe20000400000 */
[----:B------:R-:W4:Y:S01]  /*22f0*/  MUFU.EX2 R73, R73 ;  /* 0x0000004900497308 */ /* 0x000f220000000800 */
[----:B--2---:R-:W-:Y:S01]  /*2300*/  @!P6 FMUL R64, R64, R64 ;  /* 0x000000404040e220 */ /* 0x004fe20000400000 */
[----:B------:R-:W-:-:S02]  /*2310*/  FSETP.GEU.AND P6, PT, R76, -126, PT ;  /* 0xc2fc00004c00780b */ /* 0x000fc40003fce000 */
[----:B------:R-:W-:Y:S02]  /*2320*/  F2FP.SATFINITE.E4M3.F32.PACK_AB_MERGE_C R65, R151, R65, RZ ;  /* 0x000000419741723e */ /* 0x000fe400048070ff */
[----:B------:R-:W-:Y:S01]  /*2330*/  LOP3.LUT R97, R97, 0xffff, RZ, 0xc0, !PT ;  /* 0x0000ffff61617812 */ /* 0x000fe200078ec0ff */
[----:B------:R-:W-:Y:S01]  /*2340*/  @!P5 FMUL R77, R77, 0.5 ;  /* 0x3f0000004d4dd820 */ /* 0x000fe20000400000 */
[----:B------:R-:W2:Y:S01]  /*2350*/  MUFU.EX2 R68, R68 ;  /* 0x0000004400447308 */ /* 0x000ea20000000800 */
[----:B---3--:R-:W-:Y:S01]  /*2360*/  @!P3 FMUL R57, R57, R57 ;  /* 0x000000393939b220 */ /* 0x008fe20000400000 */
[----:B------:R-:W-:Y:S02]  /*2370*/  FSETP.GEU.AND P3, PT, R69, -126, PT ;  /* 0xc2fc00004500780b */ /* 0x000fe40003f6e000 */
[----:B------:R-:W-:-:S03]  /*2380*/  LOP3.LUT R65, R65, 0xffff, RZ, 0xc0, !PT ;  /* 0x0000ffff41417812 */ /* 0x000fc600078ec0ff */
[----:B------:R-:W-:Y:S01]  /*2390*/  @!P6 FMUL R76, R76, 0.5 ;  /* 0x3f0000004c4ce820 */ /* 0x000fe20000400000 */
[----:B------:R-:W3:Y:S01]  /*23a0*/  MUFU.EX2 R72, R72 ;  /* 0x0000004800487308 */ /* 0x000ee20000000800 */
[----:B----4-:R-:W-:Y:S01]  /*23b0*/  @!P1 FMUL R73, R73, R73 ;  /* 0x0000004949499220 */ /* 0x010fe20000400000 */
[----:B------:R-:W-:-:S03]  /*23c0*/  FSETP.GEU.AND P1, PT, R7, -126, PT ;  /* 0xc2fc00000700780b */ /* 0x000fc60003f2e000 */
[----:B------:R-:W-:Y:S01]  /*23d0*/  FADD R33, R16, R73 ;  /* 0x0000004910217221 */ /* 0x000fe20000000000 */
[----:B------:R-:W-:Y:S01]  /*23e0*/  F2FP.SATFINITE.E4M3.F32.PACK_AB_MERGE_C R73, R151, R73, RZ ;  /* 0x000000499749723e */ /* 0x000fe200048070ff */
[----:B------:R-:W-:Y:S01]  /*23f0*/  @!P3 FMUL R69, R69, 0.5 ;  /* 0x3f0000004545b820 */ /* 0x000fe20000400000 */
[----:B------:R-:W4:Y:S01]  /*2400*/  MUFU.EX2 R77, R77 ;  /* 0x0000004d004d7308 */ /* 0x000f220000000800 */
[----:B--2---:R-:W-:Y:S01]  /*2410*/  @!P4 FMUL R68, R68, R68 ;  /* 0x000000444444c220 */ /* 0x004fe20000400000 */
[----:B------:R-:W-:Y:S02]  /*2420*/  FSETP.GEU.AND P4, PT, R80, -126, PT ;  /* 0xc2fc00005000780b */ /* 0x000fe40003f8e000 */
[----:B------:R-:W-:-:S03]  /*2430*/  LOP3.LUT R73, R73, 0xffff, RZ, 0xc0, !PT ;  /* 0x0000ffff49497812 */ /* 0x000fc600078ec0ff */
[----:B------:R-:W-:Y:S01]  /*2440*/  @!P1 FMUL R7, R7, 0.5 ;  /* 0x3f00000007079820 */ /* 0x000fe20000400000 */
[----:B------:R-:W2:Y:S01]  /*2450*/  MUFU.EX2 R76, R76 ;  /* 0x0000004c004c7308 */ /* 0x000ea20000000800 */
[----:B---3--:R-:W-:Y:S01]  /*2460*/  @!P2 FMUL R72, R72, R72 ;  /* 0x000000484848a220 */ /* 0x008fe20000400000 */
[----:B------:R-:W-:-:S05]  /*2470*/  FSETP.GEU.AND P2, PT, R84, -126, PT ;  /* 0xc2fc00005400780b */ /* 0x000fca0003f4e000 */
[----:B------:R-:W-:Y:S01]  /*2480*/  @!P4 FMUL R80, R80, 0.5 ;  /* 0x3f0000005050c820 */ /* 0x000fe20000400000 */
[----:B------:R-:W3:Y:S01]  /*2490*/  MUFU.EX2 R69, R69 ;  /* 0x0000004500457308 */ /* 0x000ee20000000800 */
[----:B----4-:R-:W-:Y:S01]  /*24a0*/  @!P5 FMUL R77, R77, R77 ;  /* 0x0000004d4d4dd220 */ /* 0x010fe20000400000 */
[----:B------:R-:W-:-:S05]  /*24b0*/  FSETP.GEU.AND P5, PT, R27, -126, PT ;  /* 0xc2fc00001b00780b */ /* 0x000fca0003fae000 */
[----:B------:R-:W-:Y:S01]  /*24c0*/  @!P2 FMUL R84, R84, 0.5 ;  /* 0x3f0000005454a820 */ /* 0x000fe20000400000 */
[----:B------:R4:W5:Y:S01]  /*24d0*/  MUFU.EX2 R21, R7 ;  /* 0x0000000700157308 */ /* 0x0009620000000800 */
[----:B--2---:R-:W-:Y:S01]  /*24e0*/  @!P6 FMUL R76, R76, R76 ;  /* 0x0000004c4c4ce220 */ /* 0x004fe20000400000 */
[----:B------:R-:W-:-:S05]  /*24f0*/  FSETP.GEU.AND P6, PT, R26, -126, PT ;  /* 0xc2fc00001a00780b */ /* 0x000fca0003fce000 */
[----:B------:R-:W-:Y:S01]  /*2500*/  @!P5 FMUL R27, R27, 0.5 ;  /* 0x3f0000001b1bd820 */ /* 0x000fe20000400000 */
[----:B------:R-:W2:Y:S01]  /*2510*/  MUFU.EX2 R80, R80 ;  /* 0x0000005000507308 */ /* 0x000ea20000000800 */
[----:B---3--:R-:W-:Y:S01]  /*2520*/  @!P3 FMUL R69, R69, R69 ;  /* 0x000000454545b220 */ /* 0x008fe20000400000 */
[----:B------:R-:W-:Y:S01]  /*2530*/  FSETP.GEU.AND P3, PT, R81, -126, PT ;  /* 0xc2fc00005100780b */ /* 0x000fe20003f6e000 */
[--C-:B----4-:R-:W-:Y:S01]  /*2540*/  FFMA R7, R34, UR10, -R3.reuse ;  /* 0x0000000a22077c23 */ /* 0x110fe20008000803 */
[----:B------:R-:W-:Y:S02]  /*2550*/  ULDC UR10, c[0x0][0x604] ;  /* 0x00018100000a7ab9 */ /* 0x000fe40000000800 */
[--C-:B------:R-:W-:Y:S01]  /*2560*/  FFMA R35, R35, UR10, -R3.reuse ;  /* 0x0000000a23237c23 */ /* 0x100fe20008000803 */
[----:B------:R-:W-:Y:S01]  /*2570*/  @!P6 FMUL R26, R26, 0.5 ;  /* 0x3f0000001a1ae820 */ /* 0x000fe20000400000 */
[----:B------:R-:W3:Y:S01]  /*2580*/  MUFU.EX2 R84, R84 ;  /* 0x0000005400547308 */ /* 0x000ee20000000800 */
[----:B-----5:R-:W-:Y:S01]  /*2590*/  @!P1 FMUL R21, R21, R21 ;  /* 0x0000001515159220 */ /* 0x020fe20000400000 */
[----:B------:R-:W-:Y:S01]  /*25a0*/  ULDC UR10, c[0x0][0x604] ;  /* 0x00018100000a7ab9 */ /* 0x000fe20000000800 */
[----:B------:R-:W-:Y:S01]  /*25b0*/  FSETP.GEU.AND P1, PT, R35, -126, PT ;  /* 0xc2fc00002300780b */ /* 0x000fe20003f2e000 */
[----:B------:R-:W-:Y:S01]  /*25c0*/  FFMA R9, R38, UR10, -R3 ;  /* 0x0000000a26097c23 */ /* 0x000fe20008000803 */
[----:B------:R-:W-:-:S02]  /*25d0*/  ULDC UR10, c[0x0][0x604] ;  /* 0x00018100000a7ab9 */ /* 0x000fc40000000800 */
[----:B------:R-:W-:Y:S01]  /*25e0*/  @!P3 FMUL R81, R81, 0.5 ;  /* 0x3f0000005151b820 */ /* 0x000fe20000400000 */
[----:B------:R4:W5:Y:S01]  /*25f0*/  MUFU.EX2 R30, R27 ;  /* 0x0000001b001e7308 */ /* 0x0009620000000800 */
[----:B--2---:R-:W-:Y:S01]  /*2600*/  @!P4 FMUL R80, R80, R80 ;  /* 0x000000505050c220 */ /* 0x004fe20000400000 */
[----:B------:R-:W-:Y:S01]  /*2610*/  FSETP.GEU.AND P4, PT, R5, -126, PT ;  /* 0xc2fc00000500780b */ /* 0x000fe20003f8e000 */
[----:B------:R-:W-:Y:S01]  /*2620*/  FFMA R39, R39, UR10, -R3 ;  /* 0x0000000a27277c23 */ /* 0x000fe20008000803 */
[----:B------:R-:W-:Y:S01]  /*2630*/  ULDC UR10, c[0x0][0x604] ;  /* 0x00018100000a7ab9 */ /* 0x000fe20000000800 */
[----:B------:R-:W-:Y:S01]  /*2640*/  FADD R37, R48, R80 ;  /* 0x0000005030257221 */ /* 0x000fe20000000000 */
[----:B------:R-:W-:Y:S02]  /*2650*/  F2FP.SATFINITE.E4M3.F32.PACK_AB_MERGE_C R80, R151, R80, RZ ;  /* 0x000000509750723e */ /* 0x000fe400048070ff */
[----:B------:R-:W2:Y:S01]  /*2660*/  MUFU.EX2 R26, R26 ;  /* 0x0000001a001a7308 */ /* 0x000ea20000000800 */
[----:B---3--:R-:W-:Y:S01]  /*2670*/  @!P2 FMUL R84, R84, R84 ;  /* 0x000000545454a220 */ /* 0x008fe20000400000 */
[----:B------:R-:W-:Y:S01]  /*2680*/  FSETP.GEU.AND P2, PT, R7, -126, PT ;  /* 0xc2fc00000700780b */ /* 0x000fe20003f4e000 */
[----:B------:R-:W-:Y:S01]  /*2690*/  @!P1 FMUL R35, R35, 0.5 ;  /* 0x3f00000023239820 */ /* 0x000fe20000400000 */
[----:B----4-:R-:W-:Y:S01]  /*26a0*/  FADD R27, R10, R61 ;  /* 0x0000003d0a1b7221 */ /* 0x010fe20000000000 */
[----:B------:R-:W-:-:S02]  /*26b0*/  F2FP.SATFINITE.E4M3.F32.PACK_AB_MERGE_C R61, R151, R61, RZ ;  /* 0x0000003d973d723e */ /* 0x000fc400048070ff */
[----:B------:R-:W-:Y:S01]  /*26c0*/  @!P4 FMUL R5, R5, 0.5 ;  /* 0x3f0000000505c820 */ /* 0x000fe20000400000 */
[----:B------:R-:W3:Y:S01]  /*26d0*/  MUFU.EX2 R81, R81 ;  /* 0x0000005100517308 */ /* 0x000ee20000000800 */
[----:B-----5:R-:W-:Y:S01]  /*26e0*/  @!P5 FMUL R30, R30, R30 ;  /* 0x0000001e1e1ed220 */ /* 0x020fe20000400000 */
[----:B------:R-:W-:Y:S02]  /*26f0*/  FSETP.GEU.AND P5, PT, R39, -126, PT ;  /* 0xc2fc00002700780b */ /* 0x000fe40003fae000 */
[----:B------:R-:W-:Y:S02]  /*2700*/  LOP3.LUT R61, R61, 0xffff, RZ, 0xc0, !PT ;  /* 0x0000ffff3d3d7812 */ /* 0x000fe400078ec0ff */
[----:B------:R-:W-:Y:S01]  /*2710*/  LOP3.LUT R80, R80, 0xff, RZ, 0xc0, !PT ;  /* 0x000000ff50507812 */ /* 0x000fe200078ec0ff */
[----:B------:R-:W-:Y:S01]  /*2720*/  @!P2 FMUL R7, R7, 0.5 ;  /* 0x3f0000000707a820 */ /* 0x000fe20000400000 */
[----:B------:R4:W5:Y:S01]  /*2730*/  MUFU.EX2 R90, R35 ;  /* 0x00000023005a7308 */ /* 0x0009620000000800 */
[----:B--2---:R-:W-:Y:S01]  /*2740*/  @!P6 FMUL R26, R26, R26 ;  /* 0x0000001a1a1ae220 */ /* 0x004fe20000400000 */
[----:B------:R-:W-:-:S04]  /*2750*/  FSETP.GEU.AND P6, PT, R9, -126, PT ;  /* 0xc2fc00000900780b */ /* 0x000fc80003fce000 */
[----:B------:R-:W-:Y:S01]  /*2760*/  F2FP.SATFINITE.E4M3.F32.PACK_AB_MERGE_C R85, R151, R26, RZ ;  /* 0x0000001a9755723e */ /* 0x000fe200048070ff */
[----:B------:R-:W-:Y:S01]  /*2770*/  @!P5 FMUL R39, R39, 0.5 ;  /* 0x3f0000002727d820 */ /* 0x000fe20000400000 */
[----:B------:R2:W1:Y:S01]  /*2780*/  MUFU.EX2 R34, R5 ;  /* 0x0000000500227308 */ /* 0x0004620000000800 */
[----:B---3--:R-:W-:Y:S01]  /*2790*/  @!P3 FMUL R81, R81, R81 ;  /* 0x000000515151b220 */ /* 0x008fe20000400000 */
[----:B------:R-:W-:Y:S01]  /*27a0*/  FSETP.GEU.AND P3, PT, R31, -126, PT ;  /* 0xc2fc00001f00780b */ /* 0x000fe20003f6e000 */
[----:B----4-:R-:W-:Y:S01]  /*27b0*/  FADD R35, R44, R76 ;  /* 0x0000004c2c237221 */ /* 0x010fe20000000000 */
[----:B------:R-:W-:Y:S01]  /*27c0*/  IMAD.U32 R85, R85, 0x10000, RZ ;  /* 0x0001000055557824 */ /* 0x000fe200078e00ff */
[----:B------:R-:W-:Y:S02]  /*27d0*/  F2FP.SATFINITE.E4M3.F32.PACK_AB_MERGE_C R76, R151, R76, RZ ;  /* 0x0000004c974c723e */ /* 0x000fe400048070ff */
[----:B------:R-:W-:Y:S01]  /*27e0*/  @!P6 FMUL R9, R9, 0.5 ;  /* 0x3f0000000909e820 */ /* 0x000fe20000400000 */
[----:B------:R3:W4:Y:S01]  /*27f0*/  MUFU.EX2 R38, R7 ;  /* 0x0000000700267308 */ /* 0x0007220000000800 */
[--C-:B--2---:R-:W-:Y:S01]  /*2800*/  FFMA R5, R42, UR10, -R3.reuse ;  /* 0x0000000a2a057c23 */ /* 0x104fe20008000803 */
[----:B------:R-:W-:Y:S01]  /*2810*/  ULDC UR10, c[0x0][0x604] ;  /* 0x00018100000a7ab9 */ /* 0x000fe20000000800 */
[----:B-----5:R-:W-:Y:S01]  /*2820*/  @!P1 FMUL R90, R90, R90 ;  /* 0x0000005a5a5a9220 */ /* 0x020fe20000400000 */
[--C-:B------:R-:W-:Y:S01]  /*2830*/  FFMA R43, R43, UR10, -R3.reuse ;  /* 0x0000000a2b2b7c23 */ /* 0x100fe20008000803 */
[----:B------:R-:W-:Y:S01]  /*2840*/  ULDC UR10, c[0x0][0x604] ;  /* 0x00018100000a7ab9 */ /* 0x000fe20000000800 */
[----:B------:R-:W-:Y:S01]  /*2850*/  LOP3.LUT R76, R76, 0xff, RZ, 0xc0, !PT ;  /* 0x000000ff4c4c7812 */ /* 0x000fe200078ec0ff */
[----:B------:R-:W-:Y:S01]  /*2860*/  @!P3 FMUL R31, R31, 0.5 ;  /* 0x3f0000001f1fb820 */ /* 0x000fe20000400000 */
[----:B------:R2:W5:Y:S01]  /*2870*/  MUFU.EX2 R92, R39 ;  /* 0x00000027005c7308 */ /* 0x0005620000000800 */
[--C-:B---3--:R-:W-:Y:S01]  /*2880*/  FFMA R7, R46, UR10, -R3.reuse ;  /* 0x0000000a2e077c23 */ /* 0x108fe20008000803 */
[----:B------:R-:W-:Y:S01]  /*2890*/  ULDC UR10, c[0x0][0x604] ;  /* 0x00018100000a7ab9 */ /* 0x000fe20000000800 */
[----:B-1----:R-:W-:Y:S01]  /*28a0*/  @!P4 FMUL R34, R34, R34 ;  /* 0x000000222222c220 */ /* 0x002fe20000400000 */
[----:B------:R-:W-:Y:S01]  /*28b0*/  FFMA R47, R47, UR10, -R3 ;  /* 0x0000000a2f2f7c23 */ /* 0x000fe20008000803 */
[----:B------:R-:W-:Y:S01]  /*28c0*/  ULDC UR10, c[0x0][0x604] ;  /* 0x00018100000a7ab9 */ /* 0x000fe20000000800 */
[----:B------:R-:W-:-:S02]  /*28d0*/  FSETP.GEU.AND P4, PT, R5, -126, PT ;  /* 0xc2fc00000500780b */ /* 0x000fc40003f8e000 */
[----:B------:R1:W3:Y:S01]  /*28e0*/  MUFU.EX2 R42, R9 ;  /* 0x00000009002a7308 */ /* 0x0002e20000000800 */
[----:B------:R-:W-:Y:S01]  /*28f0*/  FSETP.GEU.AND P1, PT, R47, -126, PT ;  /* 0xc2fc00002f00780b */ /* 0x000fe20003f2e000 */
[----:B----4-:R-:W-:Y:S01]  /*2900*/  @!P2 FMUL R38, R38, R38 ;  /* 0x000000262626a220 */ /* 0x010fe20000400000 */
[----:B------:R-:W-:Y:S01]  /*2910*/  FSETP.GEU.AND P2, PT, R7, -126, PT ;  /* 0xc2fc00000700780b */ /* 0x000fe20003f4e000 */
[----:B--2---:R-:W-:Y:S01]  /*2920*/  FADD R39, R52, R84 ;  /* 0x0000005434277221 */ /* 0x004fe20000000000 */
[C---:B------:R-:W-:Y:S02]  /*2930*/  F2FP.SATFINITE.E4M3.F32.PACK_AB_MERGE_C R91, R151.reuse, R34, RZ ;  /* 0x00000022975b723e */ /* 0x040fe400048070ff */
[----:B------:R-:W-:Y:S01]  /*2940*/  F2FP.SATFINITE.E4M3.F32.PACK_AB_MERGE_C R95, R151, R38, RZ ;  /* 0x00000026975f723e */ /* 0x000fe200048070ff */
[----:B------:R2:W4:Y:S01]  /*2950*/  MUFU.EX2 R88, R31 ;  /* 0x0000001f00587308 */ /* 0x0005220000000800 */
[--C-:B-1----:R-:W-:Y:S01]  /*2960*/  FFMA R9, R50, UR10, -R3.reuse ;  /* 0x0000000a32097c23 */ /* 0x102fe20008000803 */
[----:B------:R-:W-:Y:S01]  /*2970*/  ULDC UR10, c[0x0][0x604] ;  /* 0x00018100000a7ab9 */ /* 0x000fe20000000800 */
[----:B-----5:R-:W-:Y:S01]  /*2980*/  @!P5 FMUL R92, R92, R92 ;  /* 0x0000005c5c5cd220 */ /* 0x020fe20000400000 */
[----:B------:R-:W-:Y:S01]  /*2990*/  FFMA R51, R51, UR10, -R3 ;  /* 0x0000000a33337c23 */ /* 0x000fe20008000803 */
[----:B------:R-:W-:Y:S01]  /*29a0*/  @!P4 FMUL R5, R5, 0.5 ;  /* 0x3f0000000505c820 */ /* 0x000fe20000400000 */
[----:B------:R-:W-:Y:S01]  /*29b0*/  @!P1 FMUL R47, R47, 0.5 ;  /* 0x3f0000002f2f9820 */ /* 0x000fe20000400000 */
[----:B------:R-:W-:Y:S01]  /*29c0*/  ULDC UR10, c[0x0][0x604] ;  /* 0x00018100000a7ab9 */ /* 0x000fe20000000800 */
[----:B------:R-:W-:Y:S01]  /*29d0*/  @!P2 FMUL R7, R7, 0.5 ;  /* 0x3f0000000707a820 */ /* 0x000fe20000400000 */
[----:B------:R-:W-:Y:S01]  /*29e0*/  FSETP.GEU.AND P5, PT, R51, -126, PT ;  /* 0xc2fc00003300780b */ /* 0x000fe20003fae000 */
[----:B---3--:R-:W-:Y:S01]  /*29f0*/  @!P6 FMUL R42, R42, R42 ;  /* 0x0000002a2a2ae220 */ /* 0x008fe20000400000 */
[----:B------:R-:W1:Y:S01]  /*2a00*/  MUFU.EX2 R96, R47 ;  /* 0x0000002f00607308 */ /* 0x000e620000000800 */
[----:B------:R-:W-:Y:S01]  /*2a10*/  FSETP.GEU.AND P6, PT, R9, -126, PT ;  /* 0xc2fc00000900780b */ /* 0x000fe20003fce000 */
[----:B--2---:R-:W-:Y:S01]  /*2a20*/  FADD R31, R14, R69 ;  /* 0x000000450e1f7221 */ /* 0x004fe20000000000 */
[----:B------:R-:W-:Y:S01]  /*2a30*/  F2FP.SATFINITE.E4M3.F32.PACK_AB_MERGE_C R11, R151, R92, RZ ;  /* 0x0000005c970b723e */ /* 0x000fe200048070ff */
[----:B------:R-:W-:Y:S01]  /*2a40*/  IMAD.U32 R95, R95, 0x10000, RZ ;  /* 0x000100005f5f7824 */ /* 0x000fe200078e00ff */
[----:B------:R-:W-:Y:S01]  /*2a50*/  F2FP.SATFINITE.E4M3.F32.PACK_AB_MERGE_C R99, R151, R42, RZ ;  /* 0x0000002a9763723e */ /* 0x000fe200048070ff */
[----:B----4-:R-:W-:Y:S01]  /*2a60*/  @!P3 FMUL R88, R88, R88 ;  /* 0x000000585858b220 */ /* 0x010fe20000400000 */
[----:B------:R-:W-:Y:S01]  /*2a70*/  FSETP.GEU.AND P3, PT, R43, -126, PT ;  /* 0xc2fc00002b00780b */ /* 0x000fe20003f6e000 */
[----:B------:R2:W3:Y:S01]  /*2a80*/  MUFU.EX2 R46, R5 ;  /* 0x00000005002e7308 */ /* 0x0004e20000000800 */
[----:B------:R-:W-:-:S02]  /*2a90*/  F2FP.SATFINITE.E4M3.F32.PACK_AB_MERGE_C R69, R151, R69, RZ ;  /* 0x000000459745723e */ /* 0x000fc400048070ff */
[----:B------:R-:W-:Y:S01]  /*2aa0*/  @!P5 FMUL R51, R51, 0.5 ;  /* 0x3f0000003333d820 */ /* 0x000fe20000400000 */
[----:B------:R-:W-:Y:S02]  /*2ab0*/  F2FP.SATFINITE.E4M3.F32.PACK_AB_MERGE_C R84, R151, R84, RZ ;  /* 0x000000549754723e */ /* 0x000fe400048070ff */
[----:B------:R-:W-:Y:S01]  /*2ac0*/  @!P6 FMUL R9, R9, 0.5 ;  /* 0x3f0000000909e820 */ /* 0x000fe20000400000 */
[----:B------:R-:W-:Y:S01]  /*2ad0*/  LOP3.LUT R69, R69, 0xffff, RZ, 0xc0, !PT ;  /* 0x0000ffff45457812 */ /* 0x000fe200078ec0ff */
[----:B------:R4:W5:Y:S01]  /*2ae0*/  MUFU.EX2 R50, R7 ;  /* 0x0000000700327308 */ /* 0x0009620000000800 */
[--C-:B--2---:R-:W-:Y:S01]  /*2af0*/  FFMA R5, R54, UR10, -R3.reuse ;  /* 0x0000000a36057c23 */ /* 0x104fe20008000803 */
[----:B------:R-:W-:Y:S01]  /*2b00*/  ULDC UR10, c[0x0][0x604] ;  /* 0x00018100000a7ab9 */ /* 0x000fe20000000800 */
[----:B-1----:R-:W-:Y:S01]  /*2b10*/  @!P1 FMUL R96, R96, R96 ;  /* 0x0000006060609220 */ /* 0x002fe20000400000 */
[--C-:B------:R-:W-:Y:S01]  /*2b20*/  FFMA R55, R55, UR10, -R3.reuse ;  /* 0x0000000a37377c23 */ /* 0x100fe20008000803 */
[----:B------:R-:W-:Y:S01]  /*2b30*/  ULDC UR10, c[0x0][0x604] ;  /* 0x00018100000a7ab9 */ /* 0x000fe20000000800 */
[----:B------:R-:W-:Y:S01]  /*2b40*/  @!P3 FMUL R43, R43, 0.5 ;  /* 0x3f0000002b2bb820 */ /* 0x000fe20000400000 */
[----:B------:R-:W-:Y:S01]  /*2b50*/  SHF.L.U32 R91, R91, 0x10, RZ ;  /* 0x000000105b5b7819 */ /* 0x000fe200000006ff */
[----:B------:R-:W1:Y:S01]  /*2b60*/  MUFU.EX2 R98, R51 ;  /* 0x0000003300627308 */ /* 0x000e620000000800 */
[--C-:B----4-:R-:W-:Y:S01]  /*2b70*/  FFMA R7, R58, UR10, -R3.reuse ;  /* 0x0000000a3a077c23 */ /* 0x110fe20008000803 */
[----:B------:R-:W-:Y:S01]  /*2b80*/  ULDC UR10, c[0x0][0x604] ;  /* 0x00018100000a7ab9 */ /* 0x000fe20000000800 */
[----:B---3--:R-:W-:Y:S01]  /*2b90*/  @!P4 FMUL R46, R46, R46 ;  /* 0x0000002e2e2ec220 */ /* 0x008fe20000400000 */
[--C-:B------:R-:W-:Y:S01]  /*2ba0*/  FFMA R59, R59, UR10, -R3.reuse ;  /* 0x0000000a3b3b7c23 */ /* 0x100fe20008000803 */
[----:B------:R-:W-:Y:S01]  /*2bb0*/  ULDC UR10, c[0x0][0x604] ;  /* 0x00018100000a7ab9 */ /* 0x000fe20000000800 */
[----:B------:R-:W-:Y:S01]  /*2bc0*/  FSETP.GEU.AND P4, PT, R5, -126, PT ;  /* 0xc2fc00000500780b */ /* 0x000fe20003f8e000 */
[--C-:B------:R-:W-:Y:S01]  /*2bd0*/  FFMA R62, R62, UR10, -R3.reuse ;  /* 0x0000000a3e3e7c23 */ /* 0x100fe20008000803 */
[----:B------:R-:W2:Y:S01]  /*2be0*/  MUFU.EX2 R54, R9 ;  /* 0x0000000900367308 */ /* 0x000ea20000000800 */
[----:B------:R-:W-:Y:S01]  /*2bf0*/  FSETP.GEU.AND P1, PT, R59, -126, PT ;  /* 0xc2fc00003b00780b */ /* 0x000fe20003f2e000 */
[----:B------:R-:W-:Y:S01]  /*2c00*/  ULDC UR10, c[0x0][0x604] ;  /* 0x00018100000a7ab9 */ /* 0x000fe20000000800 */
[----:B-----5:R-:W-:Y:S01]  /*2c10*/  @!P2 FMUL R50, R50, R50 ;  /* 0x000000323232a220 */ /* 0x020fe20000400000 */
[--C-:B------:R-:W-:Y:S01]  /*2c20*/  FFMA R63, R63, UR10, -R3.reuse ;  /* 0x0000000a3f3f7c23 */ /* 0x100fe20008000803 */
[----:B------:R-:W-:Y:S01]  /*2c30*/  ULDC UR10, c[0x0][0x604] ;  /* 0x00018100000a7ab9 */ /* 0x000fe20000000800 */
[----:B------:R-:W-:Y:S01]  /*2c40*/  FSETP.GEU.AND P2, PT, R7, -126, PT ;  /* 0xc2fc00000700780b */ /* 0x000fe20003f4e000 */
[--C-:B------:R-:W-:Y:S01]  /*2c50*/  FFMA R66, R66, UR10, -R3.reuse ;  /* 0x0000000a42427c23 */ /* 0x100fe20008000803 */
[----:B------:R-:W3:Y:S01]  /*2c60*/  MUFU.EX2 R94, R43 ;  /* 0x0000002b005e7308 */ /* 0x000ee20000000800 */
[----:B-1----:R-:W-:Y:S01]  /*2c70*/  @!P5 FMUL R98, R98, R98 ;  /* 0x000000626262d220 */ /* 0x002fe20000400000 */
[----:B------:R-:W-:Y:S01]  /*2c80*/  FSETP.GEU.AND P5, PT, R63, -126, PT ;  /* 0xc2fc00003f00780b */ /* 0x000fe20003fae000 */
[----:B------:R-:W-:Y:S01]  /*2c90*/  ULDC UR10, c[0x0][0x604] ;  /* 0x00018100000a7ab9 */ /* 0x000fe20000000800 */
[----:B------:R-:W-:Y:S01]  /*2ca0*/  @!P4 FMUL R5, R5, 0.5 ;  /* 0x3f0000000505c820 */ /* 0x000fe20000400000 */
[--C-:B------:R-:W-:Y:S01]  /*2cb0*/  FFMA R67, R67, UR10, -R3.reuse ;  /* 0x0000000a43437c23 */ /* 0x100fe20008000803 */
[----:B------:R-:W-:Y:S01]  /*2cc0*/  @!P1 FMUL R59, R59, 0.5 ;  /* 0x3f0000003b3b9820 */ /* 0x000fe20000400000 */
[----:B------:R-:W-:Y:S01]  /*2cd0*/  ULDC UR10, c[0x0][0x604] ;  /* 0x00018100000a7ab9 */ /* 0x000fe20000000800 */
[----:B------:R-:W1:Y:S01]  /*2ce0*/  MUFU.EX2 R58, R5 ;  /* 0x00000005003a7308 */ /* 0x000e620000000800 */
[----:B--2---:R-:W-:Y:S01]  /*2cf0*/  @!P6 FMUL R54, R54, R54 ;  /* 0x000000363636e220 */ /* 0x004fe20000400000 */
[----:B------:R-:W-:Y:S01]  /*2d00*/  FSETP.GEU.AND P6, PT, R62, -126, PT ;  /* 0xc2fc00003e00780b */ /* 0x000fe20003fce000 */
[--C-:B------:R-:W-:Y:S01]  /*2d10*/  FFMA R70, R70, UR10, -R3.reuse ;  /* 0x0000000a46467c23 */ /* 0x100fe20008000803 */
[----:B------:R-:W-:Y:S01]  /*2d20*/  ULDC UR10, c[0x0][0x604] ;  /* 0x00018100000a7ab9 */ /* 0x000fe20000000800 */
[----:B------:R-:W-:Y:S01]  /*2d30*/  @!P2 FMUL R7, R7, 0.5 ;  /* 0x3f0000000707a820 */ /* 0x000fe20000400000 */
[--C-:B------:R-:W-:Y:S01]  /*2d40*/  FFMA R71, R71, UR10, -R3.reuse ;  /* 0x0000000a47477c23 */ /* 0x100fe20008000803 */
[----:B------:R-:W-:Y:S01]  /*2d50*/  @!P5 FMUL R63, R63, 0.5 ;  /* 0x3f0000003f3fd820 */ /* 0x000fe20000400000 */
[----:B------:R-:W2:Y:S01]  /*2d60*/  MUFU.EX2 R59, R59 ;  /* 0x0000003b003b7308 */ /* 0x000ea20000000800 */
[----:B---3--:R-:W-:Y:S01]  /*2d70*/  @!P3 FMUL R94, R94, R94 ;  /* 0x0000005e5e5eb220 */ /* 0x008fe20000400000 */
[----:B------:R-:W-:Y:S01]  /*2d80*/  FSETP.GEU.AND P3, PT, R55, -126, PT ;  /* 0xc2fc00003700780b */ /* 0x000fe20003f6e000 */
[----:B------:R-:W-:Y:S01]  /*2d90*/  ULDC UR10, c[0x0][0x604] ;  /* 0x00018100000a7ab9 */ /* 0x000fe20000000800 */
[----:B------:R-:W-:Y:S01]  /*2da0*/  F2FP.SATFINITE.E4M3.F32.PACK_AB_MERGE_C R12, R151, R98, RZ ;  /* 0x00000062970c723e */ /* 0x000fe200048070ff */
[--C-:B------:R-:W-:Y:S01]  /*2db0*/  FFMA R74, R74, UR10, -R3.reuse ;  /* 0x0000000a4a4a7c23 */ /* 0x100fe20008000803 */
[----:B------:R-:W-:Y:S01]  /*2dc0*/  ULDC UR10, c[0x0][0x604] ;  /* 0x00018100000a7ab9 */ /* 0x000fe20000000800 */
[----:B------:R-:W-:Y:S01]  /*2dd0*/  @!P6 FMUL R62, R62, 0.5 ;  /* 0x3f0000003e3ee820 */ /* 0x000fe20000400000 */
[----:B------:R-:W3:Y:S01]  /*2de0*/  MUFU.EX2 R63, R63 ;  /* 0x0000003f003f7308 */ /* 0x000ee20000000800 */
[----:B-1----:R-:W-:Y:S01]  /*2df0*/  @!P4 FMUL R58, R58, R58 ;  /* 0x0000003a3a3ac220 */ /* 0x002fe20000400000 */
[----:B------:R-:W-:Y:S01]  /*2e00*/  FSETP.GEU.AND P4, PT, R66, -126, PT ;  /* 0xc2fc00004200780b */ /* 0x000fe20003f8e000 */
[--C-:B------:R-:W-:Y:S01]  /*2e10*/  FFMA R78, R78, UR10, -R3.reuse ;  /* 0x0000000a4e4e7c23 */ /* 0x100fe20008000803 */
[----:B------:R-:W-:Y:S01]  /*2e20*/  ULDC UR10, c[0x0][0x604] ;  /* 0x00018100000a7ab9 */ /* 0x000fe20000000800 */
[----:B------:R-:W-:Y:S01]  /*2e30*/  LOP3.LUT R5, R0, 0x3, RZ, 0xc0, !PT ;  /* 0x0000000300057812 */ /* 0x000fe200078ec0ff */
[--C-:B------:R-:W-:Y:S01]  /*2e40*/  FFMA R79, R79, UR10, -R3.reuse ;  /* 0x0000000a4f4f7c23 */ /* 0x100fe20008000803 */
[----:B------:R-:W-:Y:S01]  /*2e50*/  @!P3 FMUL R55, R55, 0.5 ;  /* 0x3f0000003737b820 */ /* 0x000fe20000400000 */
[----:B------:R-:W1:Y:S01]  /*2e60*/  MUFU.EX2 R62, R62 ;  /* 0x0000003e003e7308 */ /* 0x000e620000000800 */
[----:B--2---:R-:W-:Y:S01]  /*2e70*/  @!P1 FMUL R59, R59, R59 ;  /* 0x0000003b3b3b9220 */ /* 0x004fe20000400000 */
[----:B------:R-:W-:Y:S01]  /*2e80*/  FSETP.GEU.AND P1, PT, R71, -126, PT ;  /* 0xc2fc00004700780b */ /* 0x000fe20003f2e000 */
[----:B------:R-:W-:Y:S01]  /*2e90*/  ULDC UR10, c[0x0][0x604] ;  /* 0x00018100000a7ab9 */ /* 0x000fe20000000800 */
[----:B------:R-:W-:Y:S01]  /*2ea0*/  F2FP.SATFINITE.E4M3.F32.PACK_AB_MERGE_C R102, R151, R46, RZ ;  /* 0x0000002e9766723e */ /* 0x000fe200048070ff */
[--C-:B------:R-:W-:Y:S01]  /*2eb0*/  FFMA R82, R82, UR10, -R3.reuse ;  /* 0x0000000a52527c23 */ /* 0x100fe20008000803 */
[----:B------:R-:W-:Y:S01]  /*2ec0*/  ULDC UR10, c[0x0][0x604] ;  /* 0x00018100000a7ab9 */ /* 0x000fe20000000800 */
[----:B------:R-:W-:Y:S01]  /*2ed0*/  @!P4 FMUL R66, R66, 0.5 ;  /* 0x3f0000004242c820 */ /* 0x000fe20000400000 */
[----:B------:R-:W2:Y:S01]  /*2ee0*/  MUFU.EX2 R100, R55 ;  /* 0x0000003700647308 */ /* 0x000ea20000000800 */
[----:B---3--:R-:W-:Y:S01]  /*2ef0*/  @!P5 FMUL R63, R63, R63 ;  /* 0x0000003f3f3fd220 */ /* 0x008fe20000400000 */
[----:B------:R-:W-:Y:S01]  /*2f00*/  FSETP.GEU.AND P5, PT, R75, -126, PT ;  /* 0xc2fc00004b00780b */ /* 0x000fe20003fae000 */
[----:B------:R-:W-:Y:S01]  /*2f10*/  FFMA R83, R83, UR10, -R3 ;  /* 0x0000000a53537c23 */ /* 0x000fe20008000803 */
[----:B------:R-:W-:Y:S01]  /*2f20*/  ULDC UR10, c[0x0][0x604] ;  /* 0x00018100000a7ab9 */ /* 0x000fe20000000800 */
[----:B------:R-:W-:Y:S01]  /*2f30*/  FADD R43, R30, R59 ;  /* 0x0000003b1e2b7221 */ /* 0x000fe20000000000 */
[----:B------:R-:W-:Y:S01]  /*2f40*/  FFMA R3, R87, UR10, -R3 ;  /* 0x0000000a57037c23 */ /* 0x000fe20008000803 */
[----:B------:R-:W-:Y:S01]  /*2f50*/  @!P1 FMUL R71, R71, 0.5 ;  /* 0x3f00000047479820 */ /* 0x000fe20000400000 */
[----:B------:R3:W4:Y:S01]  /*2f60*/  MUFU.EX2 R13, R7 ;  /* 0x00000007000d7308 */ /* 0x0007220000000800 */
[----:B-1----:R-:W-:Y:S01]  /*2f70*/  @!P6 FMUL R62, R62, R62 ;  /* 0x0000003e3e3ee220 */ /* 0x002fe20000400000 */
[----:B------:R-:W-:Y:S01]  /*2f80*/  FSETP.GEU.AND P6, PT, R74, -126, PT ;  /* 0xc2fc00004a00780b */ /* 0x000fe20003fce000 */
[----:B------:R-:W-:Y:S01]  /*2f90*/  FADD R47, R88, R63 ;  /* 0x0000003f582f7221 */ /* 0x000fe20000000000 */
[----:B------:R-:W-:Y:S01]  /*2fa0*/  F2FP.SATFINITE.E4M3.F32.PACK_AB_MERGE_C R10, R151, R59, RZ ;  /* 0x0000003b970a723e */ /* 0x000fe200048070ff */
[----:B------:R-:W-:Y:S01]  /*2fb0*/  FADD R45, R34, R62 ;  /* 0x0000003e222d7221 */ /* 0x000fe20000000000 */
[----:B------:R-:W-:Y:S01]  /*2fc0*/  FADD R34, R18, R77 ;  /* 0x0000004d12227221 */ /* 0x000fe20000000000 */
[----:B------:R-:W-:Y:S01]  /*2fd0*/  @!P5 FMUL R75, R75, 0.5 ;  /* 0x3f0000004b4bd820 */ /* 0x000fe20000400000 */
[----:B------:R-:W1:Y:S01]  /*2fe0*/  MUFU.EX2 R71, R71 ;  /* 0x0000004700477308 */ /* 0x000e620000000800 */
[----:B--2---:R-:W-:Y:S01]  /*2ff0*/  @!P3 FMUL R100, R100, R100 ;  /* 0x000000646464b220 */ /* 0x004fe20000400000 */
[----:B------:R-:W-:Y:S01]  /*3000*/  FSETP.GEU.AND P3, PT, R67, -126, PT ;  /* 0xc2fc00004300780b */ /* 0x000fe20003f6e000 */
[----:B---3--:R-:W-:Y:S01]  /*3010*/  IMAD.U32 R7, RZ, RZ, UR5 ;  /* 0x00000005ff077e24 */ /* 0x008fe2000f8e00ff */
[----:B------:R-:W-:Y:S01]  /*3020*/  F2FP.SATFINITE.E4M3.F32.PACK_AB_MERGE_C R59, R151, R21, RZ ;  /* 0x00000015973b723e */ /* 0x000fe200048070ff */
[----:B------:R-:W-:Y:S01]  /*3030*/  IMAD.SHL.U32 R0, R0, 0x4, RZ ;  /* 0x0000000400007824 */ /* 0x000fe200078e00ff */
[----:B------:R-:W-:Y:S01]  /*3040*/  IADD3 R5, R5, -0x1, RZ ;  /* 0xffffffff05057810 */ /* 0x000fe20007ffe0ff */
[----:B------:R-:W-:Y:S01]  /*3050*/  @!P6 FMUL R74, R74, 0.5 ;  /* 0x3f0000004a4ae820 */ /* 0x000fe20000400000 */
[----:B------:R-:W2:Y:S01]  /*3060*/  MUFU.EX2 R75, R75 ;  /* 0x0000004b004b7308 */ /* 0x000ea20000000800 */
[----:B----4-:R-:W-:Y:S01]  /*3070*/  @!P2 FMUL R13, R13, R13 ;  /* 0x0000000d0d0da220 */ /* 0x010fe20000400000 */
[----:B------:R-:W-:Y:S01]  /*3080*/  FSETP.GEU.AND P2, PT, R70, -126, PT ;  /* 0xc2fc00004600780b */ /* 0x000fe20003f4e000 */
[----:B------:R3:W-:Y:S01]  /*3090*/  SYNCS.ARRIVE.TRANS64.A1T0 RZ, [R7+UR11], RZ ;  /* 0x000000ff07ff79a7 */ /* 0x0007e2000810000b */
[----:B------:R-:W-:Y:S01]  /*30a0*/  F2FP.SATFINITE.E4M3.F32.PACK_AB_MERGE_C R15, R151, R100, RZ ;  /* 0x00000064970f723e */ /* 0x000fe200048070ff */
[----:B------:R-:W-:Y:S01]  /*30b0*/  FADD R41, R26, R13 ;  /* 0x0000000d1a297221 */ /* 0x000fe20000000000 */
[----:B------:R-:W-:Y:S01]  /*30c0*/  FADD R26, R28, R60 ;  /* 0x0000003c1c1a7221 */ /* 0x000fe20000000000 */
[----:B------:R-:W-:Y:S01]  /*30d0*/  @!P3 FMUL R67, R67, 0.5 ;  /* 0x3f0000004343b820 */ /* 0x000fe20000400000 */
[----:B------:R-:W4:Y:S01]  /*30e0*/  MUFU.EX2 R66, R66 ;  /* 0x0000004200427308 */ /* 0x000f220000000800 */
[----:B-1----:R-:W-:Y:S01]  /*30f0*/  @!P1 FMUL R71, R71, R71 ;  /* 0x0000004747479220 */ /* 0x002fe20000400000 */
[----:B------:R-:W-:Y:S01]  /*3100*/  FSETP.GEU.AND P1, PT, R83, -126, PT ;  /* 0xc2fc00005300780b */ /* 0x000fe20003f2e000 */
[----:B------:R-:W-:Y:S01]  /*3110*/  FADD R26, R26, R35 ;  /* 0x000000231a1a7221 */ /* 0x000fe20000000000 */
[C---:B------:R-:W-:Y:S01]  /*3120*/  F2FP.SATFINITE.E4M3.F32.PACK_AB_MERGE_C R87, R151.reuse, R28, RZ ;  /* 0x0000001c9757723e */ /* 0x040fe200048070ff */
[----:B------:R-:W-:Y:S01]  /*3130*/  FADD R28, R32, R64 ;  /* 0x00000040201c7221 */ /* 0x000fe20000000000 */
[----:B---3--:R-:W-:Y:S01]  /*3140*/  F2FP.SATFINITE.E4M3.F32.PACK_AB_MERGE_C R7, R151, R94, RZ ;  /* 0x0000005e9707723e */ /* 0x008fe200048070ff */
[----:B------:R-:W-:Y:S01]  /*3150*/  @!P2 FMUL R70, R70, 0.5 ;  /* 0x3f0000004646a820 */ /* 0x000fe20000400000 */
[----:B------:R-:W1:Y:S01]  /*3160*/  MUFU.EX2 R67, R67 ;  /* 0x0000004300437308 */ /* 0x000e620000000800 */
[----:B--2---:R-:W-:Y:S01]  /*3170*/  @!P5 FMUL R75, R75, R75 ;  /* 0x0000004b4b4bd220 */ /* 0x004fe20000400000 */
[----:B------:R-:W-:Y:S01]  /*3180*/  FSETP.GEU.AND P5, PT, R3, -126, PT ;  /* 0xc2fc00000300780b */ /* 0x000fe20003fae000 */
[----:B------:R-:W-:Y:S01]  /*3190*/  FADD R28, R28, R37 ;  /* 0x000000251c1c7221 */ /* 0x000fe20000000000 */
[----:B------:R-:W-:-:S02]  /*31a0*/  F2FP.SATFINITE.E4M3.F32.PACK_AB_MERGE_C R104, R151, R50, RZ ;  /* 0x000000329768723e */ /* 0x000fc400048070ff */
[----:B------:R-:W-:Y:S01]  /*31b0*/  F2FP.SATFINITE.E4M3.F32.PACK_AB_MERGE_C R9, R151, R96, RZ ;  /* 0x000000609709723e */ /* 0x000fe200048070ff */
[----:B------:R-:W-:Y:S01]  /*31c0*/  @!P1 FMUL R83, R83, 0.5 ;  /* 0x3f00000053539820 */ /* 0x000fe20000400000 */
[----:B------:R-:W2:Y:S01]  /*31d0*/  MUFU.EX2 R74, R74 ;  /* 0x0000004a004a7308 */ /* 0x000ea20000000800 */
[----:B----4-:R-:W-:Y:S01]  /*31e0*/  @!P4 FMUL R66, R66, R66 ;  /* 0x000000424242c220 */ /* 0x010fe20000400000 */
[----:B------:R-:W-:Y:S02]  /*31f0*/  FSETP.GEU.AND P4, PT, R78, -126, PT ;  /* 0xc2fc00004e00780b */ /* 0x000fe40003f8e000 */
[----:B------:R-:W-:Y:S01]  /*3200*/  LOP3.LUT R87, R87, 0xff, RZ, 0xc0, !PT ;  /* 0x000000ff57577812 */ /* 0x000fe200078ec0ff */
[----:B------:R-:W-:Y:S01]  /*3210*/  FADD R49, R38, R66 ;  /* 0x0000004226317221 */ /* 0x000fe20000000000 */
[----:B------:R-:W-:Y:S01]  /*3220*/  F2FP.SATFINITE.E4M3.F32.PACK_AB_MERGE_C R60, R151, R60, RZ ;  /* 0x0000003c973c723e */ /* 0x000fe200048070ff */
[----:B------:R-:W-:Y:S01]  /*3230*/  @!P5 FMUL R3, R3, 0.5 ;  /* 0x3f0000000303d820 */ /* 0x000fe20000400000 */
[----:B------:R-:W3:Y:S01]  /*3240*/  MUFU.EX2 R70, R70 ;  /* 0x0000004600467308 */ /* 0x000ee20000000800 */
[----:B-1----:R-:W-:Y:S01]  /*3250*/  @!P3 FMUL R67, R67, R67 ;  /* 0x000000434343b220 */ /* 0x002fe20000400000 */
[----:B------:R-:W-:-:S02]  /*3260*/  FSETP.GEU.AND P3, PT, R79, -126, PT ;  /* 0xc2fc00004f00780b */ /* 0x000fc40003f6e000 */
[----:B------:R-:W-:Y:S01]  /*3270*/  LOP3.LUT R7, R7, 0xffff, RZ, 0xc0, !PT ;  /* 0x0000ffff07077812 */ /* 0x000fe200078ec0ff */
[----:B------:R-:W-:Y:S01]  /*3280*/  FADD R38, R90, R67 ;  /* 0x000000435a267221 */ /* 0x000fe20000000000 */
[----:B------:R-:W-:Y:S01]  /*3290*/  F2FP.SATFINITE.E4M3.F32.PACK_AB_MERGE_C R62, R151, R62, RZ ;  /* 0x0000003e973e723e */ /* 0x000fe200048070ff */
[----:B------:R-:W-:Y:S01]  /*32a0*/  @!P4 FMUL R78, R78, 0.5 ;  /* 0x3f0000004e4ec820 */ /* 0x000fe20000400000 */
[----:B------:R1:W4:Y:S01]  /*32b0*/  MUFU.EX2 R19, R83 ;  /* 0x0000005300137308 */ /* 0x0003220000000800 */
[----:B--2---:R-:W-:Y:S01]  /*32c0*/  @!P6 FMUL R74, R74, R74 ;  /* 0x0000004a4a4ae220 */ /* 0x004fe20000400000 */
[----:B------:R-:W-:Y:S01]  /*32d0*/  FSETP.GEU.AND P6, PT, R86, -126, PT ;  /* 0xc2fc00005600780b */ /* 0x000fe20003fce000 */
[----:B------:R-:W-:Y:S01]  /*32e0*/  IMAD.SHL.U32 R7, R7, 0x1000000, RZ ;  /* 0x0100000007077824 */ /* 0x000fe200078e00ff */
[C---:B------:R-:W-:Y:S02]  /*32f0*/  F2FP.SATFINITE.E4M3.F32.PACK_AB_MERGE_C R64, R151.reuse, R64, RZ ;  /* 0x000000409740723e */ /* 0x040fe400048070ff */
[----:B------:R-:W-:Y:S01]  /*3300*/  F2FP.SATFINITE.E4M3.F32.PACK_AB_MERGE_C R66, R151, R66, RZ ;  /* 0x000000429742723e */ /* 0x000fe200048070ff */
[----:B------:R-:W-:Y:S01]  /*3310*/  @!P3 FMUL R79, R79, 0.5 ;  /* 0x3f0000004f4fb820 */ /* 0x000fe20000400000 */
[----:B------:R2:W5:Y:S01]  /*3320*/  MUFU.EX2 R23, R3 ;  /* 0x0000000300177308 */ /* 0x0005620000000800 */
[----:B---3--:R-:W-:Y:S01]  /*3330*/  @!P2 FMUL R70, R70, R70 ;  /* 0x000000464646a220 */ /* 0x008fe20000400000 */
[----:B------:R-:W-:Y:S01]  /*3340*/  FSETP.GEU.AND P2, PT, R82, -126, PT ;  /* 0xc2fc00005200780b */ /* 0x000fe20003f4e000 */
[----:B------:R-:W-:Y:S01]  /*3350*/  IMAD.U32 R37, R66, 0x10000, RZ ;  /* 0x0001000042257824 */ /* 0x000fe200078e00ff */
[----:B-1----:R-:W-:Y:S01]  /*3360*/  F2FP.SATFINITE.E4M3.F32.PACK_AB_MERGE_C R83, R151, R8, RZ ;  /* 0x000000089753723e */ /* 0x002fe200048070ff */
[----:B------:R-:W-:Y:S01]  /*3370*/  FADD R51, R42, R70 ;  /* 0x000000462a337221 */ /* 0x000fe20000000000 */
[----:B------:R-:W-:Y:S01]  /*3380*/  FADD R42, R92, R71 ;  /* 0x000000475c2a7221 */ /* 0x000fe20000000000 */
[----:B------:R-:W-:Y:S01]  /*3390*/  @!P6 FMUL R86, R86, 0.5 ;  /* 0x3f0000005656e820 */ /* 0x000fe20000400000 */
[----:B------:R-:W1:Y:S01]  /*33a0*/  MUFU.EX2 R78, R78 ;  /* 0x0000004e004e7308 */ /* 0x000e620000000800 */
[----:B----4-:R-:W-:Y:S01]  /*33b0*/  @!P1 FMUL R19, R19, R19 ;  /* 0x0000001313139220 */ /* 0x010fe20000400000 */
[C---:B--2---:R-:W-:Y:S01]  /*33c0*/  F2FP.SATFINITE.E4M3.F32.PACK_AB_MERGE_C R3, R151.reuse, R30, RZ ;  /* 0x0000001e9703723e */ /* 0x044fe200048070ff */
[----:B------:R-:W-:Y:S01]  /*33d0*/  FADD R30, R36, R68 ;  /* 0x00000044241e7221 */ /* 0x000fe20000000000 */
[C---:B------:R-:W-:Y:S01]  /*33e0*/  F2FP.SATFINITE.E4M3.F32.PACK_AB_MERGE_C R92, R151.reuse, R40, RZ ;  /* 0x00000028975c723e */ /* 0x040fe200048070ff */
[----:B------:R-:W-:Y:S01]  /*33f0*/  FADD R53, R98, R19 ;  /* 0x0000001362357221 */ /* 0x000fe20000000000 */
[----:B------:R-:W-:Y:S01]  /*3400*/  F2FP.SATFINITE.E4M3.F32.PACK_AB_MERGE_C R98, R151, R52, RZ ;  /* 0x000000349762723e */ /* 0x000fe200048070ff */
[----:B------:R-:W-:Y:S01]  /*3410*/  @!P2 FMUL R82, R82, 0.5 ;  /* 0x3f0000005252a820 */ /* 0x000fe20000400000 */
[----:B------:R2:W3:Y:S01]  /*3420*/  MUFU.EX2 R17, R79 ;  /* 0x0000004f00117308 */ /* 0x0004e20000000800 */
[----:B-----5:R-:W-:Y:S01]  /*3430*/  @!P5 FMUL R23, R23, R23 ;  /* 0x000000171717d220 */ /* 0x020fe20000400000 */
[----:B------:R-:W-:Y:S01]  /*3440*/  LOP3.LUT R98, R98, 0xff, RZ, 0xc0, !PT ;  /* 0x000000ff62627812 */ /* 0x000fe200078ec0ff */
[----:B------:R-:W-:Y:S01]  /*3450*/  FADD R39, R30, R39 ;  /* 0x000000271e277221 */ /* 0x000fe20000000000 */
[----:B------:R-:W-:Y:S01]  /*3460*/  LOP3.LUT R92, R92, 0xff, RZ, 0xc0, !PT ;  /* 0x000000ff5c5c7812 */ /* 0x000fe200078ec0ff */
[----:B------:R-:W-:Y:S01]  /*3470*/  FADD R55, R100, R23 ;  /* 0x0000001764377221 */ /* 0x000fe20000000000 */
[C---:B------:R-:W-:Y:S01]  /*3480*/  F2FP.SATFINITE.E4M3.F32.PACK_AB_MERGE_C R100, R151.reuse, R13, RZ ;  /* 0x0000000d9764723e */ /* 0x040fe200048070ff */
[----:B------:R-:W-:Y:S01]  /*3490*/  FADD R39, R26, R39 ;  /* 0x000000271a277221 */ /* 0x000fe20000000000 */
[----:B------:R-:W4:Y:S01]  /*34a0*/  MUFU.EX2 R86, R86 ;  /* 0x0000005600567308 */ /* 0x000f220000000800 */
[C---:B--2---:R-:W-:Y:S01]  /*34b0*/  F2FP.SATFINITE.E4M3.F32.PACK_AB_MERGE_C R79, R151.reuse, R24, RZ ;  /* 0x00000018974f723e */ /* 0x044fe200048070ff */
[----:B------:R-:W-:Y:S01]  /*34c0*/  FADD R24, R8, R57 ;  /* 0x0000003908187221 */ /* 0x000fe20000000000 */
[C---:B------:R-:W-:Y:S01]  /*34d0*/  F2FP.SATFINITE.E4M3.F32.PACK_AB_MERGE_C R8, R151.reuse, R90, RZ ;  /* 0x0000005a9708723e */ /* 0x040fe200048070ff */
[----:B-1----:R-:W-:Y:S01]  /*34e0*/  @!P4 FMUL R78, R78, R78 ;  /* 0x0000004e4e4ec220 */ /* 0x002fe20000400000 */
[----:B------:R-:W-:Y:S01]  /*34f0*/  F2FP.SATFINITE.E4M3.F32.PACK_AB_MERGE_C R90, R151, R36, RZ ;  /* 0x00000024975a723e */ /* 0x000fe200048070ff */
[----:B------:R-:W-:Y:S01]  /*3500*/  FADD R36, R20, R81 ;  /* 0x0000005114247221 */ /* 0x000fe20000000000 */
[----:B------:R-:W-:Y:S01]  /*3510*/  FADD R20, R22, R21 ;  /* 0x0000001516147221 */ /* 0x000fe20000000000 */
[----:B------:R-:W1:Y:S01]  /*3520*/  MUFU.EX2 R82, R82 ;  /* 0x0000005200527308 */ /* 0x000e620000000800 */
[----:B------:R-:W-:Y:S01]  /*3530*/  FADD R21, R27, R34 ;  /* 0x000000221b157221 */ /* 0x000fe20000000000 */
[----:B------:R-:W-:Y:S01]  /*3540*/  LOP3.LUT R27, R106, 0xffff, RZ, 0xc0, !PT ;  /* 0x0000ffff6a1b7812 */ /* 0x000fe200078ec0ff */
[----:B---3--:R-:W-:Y:S01]  /*3550*/  @!P3 FMUL R17, R17, R17 ;  /* 0x000000111111b220 */ /* 0x008fe20000400000 */
[----:B------:R-:W-:Y:S01]  /*3560*/  F2FP.SATFINITE.E4M3.F32.PACK_AB_MERGE_C R57, R151, R57, RZ ;  /* 0x000000399739723e */ /* 0x000fe200048070ff */
[----:B------:R-:W-:Y:S01]  /*3570*/  FADD R24, R24, R33 ;  /* 0x0000002118187221 */ /* 0x000fe20000000000 */
[----:B------:R-:W-:Y:S01]  /*3580*/  PRMT R98, R27, 0x7604, R98 ;  /* 0x000076041b627816 */ /* 0x000fe20000000062 */
[----:B------:R-:W-:Y:S01]  /*3590*/  IMAD.U32 R27, R102, 0x10000, RZ ;  /* 0x00010000661b7824 */ /* 0x000fe200078e00ff */
[----:B------:R-:W-:Y:S01]  /*35a0*/  ISETP.GT.U32.AND P4, PT, R5, 0x1, PT ;  /* 0x000000010500780c */ /* 0x000fe20003f84070 */
[----:B----4-:R-:W-:Y:S01]  /*35b0*/  @!P6 FMUL R86, R86, R86 ;  /* 0x000000565656e220 */ /* 0x010fe20000400000 */
[----:B------:R-:W-:Y:S01]  /*35c0*/  PRMT R92, R101, 0x7604, R92 ;  /* 0x00007604655c7816 */ /* 0x000fe2000000005c */
[----:B------:R-:W-:Y:S01]  /*35d0*/  FADD R29, R29, R36 ;  /* 0x000000241d1d7221 */ /* 0x000fe20000000000 */
[C---:B------:R-:W-:Y:S01]  /*35e0*/  F2FP.SATFINITE.E4M3.F32.PACK_AB_MERGE_C R5, R151.reuse, R88, RZ ;  /* 0x000000589705723e */ /* 0x040fe200048070ff */
[----:B------:R-:W-:Y:S01]  /*35f0*/  FADD R52, R58, R86 ;  /* 0x000000563a347221 */ /* 0x000fe20000000000 */
[----:B------:R-:W-:Y:S01]  /*3600*/  F2FP.SATFINITE.E4M3.F32.PACK_AB_MERGE_C R88, R151, R32, RZ ;  /* 0x000000209758723e */ /* 0x000fe200048070ff */
[----:B------:R-:W-:Y:S01]  /*3610*/  FADD R32, R40, R72 ;  /* 0x0000004828207221 */ /* 0x000fe20000000000 */
[----:B------:R-:W-:Y:S01]  /*3620*/  LOP3.LUT R57, R57, 0xffff, RZ, 0xc0, !PT ;  /* 0x0000ffff39397812 */ /* 0x000fe200078ec0ff */
[----:B------:R-:W-:Y:S01]  /*3630*/  FADD R40, R46, R74 ;  /* 0x0000004a2e287221 */ /* 0x000fe20000000000 */
[----:B------:R-:W-:Y:S01]  /*3640*/  F2FP.SATFINITE.E4M3.F32.PACK_AB_MERGE_C R72, R151, R72, RZ ;  /* 0x000000489748723e */ /* 0x000fe200048070ff */
[----:B------:R-:W-:Y:S01]  /*3650*/  FADD R46, R94, R75 ;  /* 0x0000004b5e2e7221 */ /* 0x000fe20000000000 */
[----:B------:R-:W-:Y:S01]  /*3660*/  LOP3.LUT R92, R92, 0xff0000, R27, 0xf8, !PT ;  /* 0x00ff00005c5c7812 */ /* 0x000fe200078ef81b */
[----:B------:R-:W-:Y:S01]  /*3670*/  IMAD.U32 R27, R100, 0x10000, RZ ;  /* 0x00010000641b7824 */ /* 0x000fe200078e00ff */
[----:B------:R-:W-:Y:S01]  /*3680*/  LOP3.LUT R79, R79, 0xff, RZ, 0xc0, !PT ;  /* 0x000000ff4f4f7812 */ /* 0x000fe200078ec0ff */
[----:B-1----:R-:W-:Y:S01]  /*3690*/  @!P2 FMUL R82, R82, R82 ;  /* 0x000000525252a220 */ /* 0x002fe20000400000 */
[----:B------:R-:W-:Y:S01]  /*36a0*/  LOP3.LUT R26, R83, 0xffff, RZ, 0xc0, !PT ;  /* 0x0000ffff531a7812 */ /* 0x000fe200078ec0ff */
[----:B------:R-:W-:Y:S01]  /*36b0*/  FADD R25, R25, R32 ;  /* 0x0000002019197221 */ /* 0x000fe20000000000 */
[----:B------:R-:W-:Y:S01]  /*36c0*/  F2FP.SATFINITE.E4M3.F32.PACK_AB_MERGE_C R74, R151, R74, RZ ;  /* 0x0000004a974a723e */ /* 0x000fe200048070ff */
[----:B------:R-:W-:Y:S01]  /*36d0*/  FADD R22, R31, R20 ;  /* 0x000000141f167221 */ /* 0x000fe20000000000 */
[----:B------:R-:W-:Y:S01]  /*36e0*/  PRMT R56, R57, 0x7604, R56 ;  /* 0x0000760439387816 */ /* 0x000fe20000000038 */
[----:B------:R-:W-:Y:S01]  /*36f0*/  FADD R28, R25, R28 ;  /* 0x0000001c191c7221 */ /* 0x000fe20000000000 */
[----:B------:R-:W-:Y:S01]  /*3700*/  F2FP.SATFINITE.E4M3.F32.PACK_AB_MERGE_C R94, R151, R44, RZ ;  /* 0x0000002c975e723e */ /* 0x000fe200048070ff */
[----:B------:R-:W-:Y:S01]  /*3710*/  FADD R44, R50, R78 ;  /* 0x0000004e322c7221 */ /* 0x000fe20000000000 */
[----:B------:R-:W-:Y:S01]  /*3720*/  LOP3.LUT R3, R3, 0xffff, RZ, 0xc0, !PT ;  /* 0x0000ffff03037812 */ /* 0x000fe200078ec0ff */
[----:B------:R-:W-:Y:S01]  /*3730*/  FADD R50, R96, R17 ;  /* 0x0000001160327221 */ /* 0x000fe20000000000 */
[----:B------:R-:W-:Y:S01]  /*3740*/  LOP3.LUT R72, R72, 0xff, RZ, 0xc0, !PT ;  /* 0x000000ff48487812 */ /* 0x000fe200078ec0ff */
[----:B------:R-:W-:Y:S01]  /*3750*/  FADD R20, R24, R29 ;  /* 0x0000001d18147221 */ /* 0x000fe20000000000 */
[----:B------:R-:W-:Y:S01]  /*3760*/  PRMT R26, R26, 0x7604, R79 ;  /* 0x000076041a1a7816 */ /* 0x000fe2000000004f */
[----:B------:R-:W-:Y:S01]  /*3770*/  IMAD.SHL.U32 R3, R3, 0x1000000, RZ ;  /* 0x0100000003037824 */ /* 0x000fe200078e00ff */
[C---:B------:R-:W-:Y:S01]  /*3780*/  F2FP.SATFINITE.E4M3.F32.PACK_AB_MERGE_C R96, R151.reuse, R48, RZ ;  /* 0x000000309760723e */ /* 0x040fe200048070ff */
[----:B------:R-:W-:Y:S01]  /*3790*/  FADD R48, R54, R82 ;  /* 0x0000005236307221 */ /* 0x000fe20000000000 */
[C---:B------:R-:W-:Y:S01]  /*37a0*/  F2FP.SATFINITE.E4M3.F32.PACK_AB_MERGE_C R58, R151.reuse, R58, RZ ;  /* 0x0000003a973a723e */ /* 0x040fe200048070ff */
[----:B------:R-:W-:Y:S01]  /*37b0*/  FADD R28, R28, R39 ;  /* 0x000000271c1c7221 */ /* 0x000fe20000000000 */
[----:B------:R-:W-:Y:S01]  /*37c0*/  F2FP.SATFINITE.E4M3.F32.PACK_AB_MERGE_C R68, R151, R68, RZ ;  /* 0x000000449744723e */ /* 0x000fe200048070ff */
[----:B------:R-:W-:Y:S01]  /*37d0*/  FADD R40, R41, R40 ;  /* 0x0000002829287221 */ /* 0x000fe20000000000 */
[----:B------:R-:W-:Y:S01]  /*37e0*/  LOP3.LUT R30, R89, 0xffff, RZ, 0xc0, !PT ;  /* 0x0000ffff591e7812 */ /* 0x000fe200078ec0ff */
[----:B------:R-:W-:Y:S01]  /*37f0*/  FADD R49, R49, R48 ;  /* 0x0000003031317221 */ /* 0x000fe20000000000 */
[----:B------:R-:W-:Y:S01]  /*3800*/  LOP3.LUT R56, R56, 0xff0000, R27, 0xf8, !PT ;  /* 0x00ff000038387812 */ /* 0x000fe200078ef81b */
[----:B------:R-:W-:Y:S01]  /*3810*/  IMAD.U32 R27, R74, 0x10000, RZ ;  /* 0x000100004a1b7824 */ /* 0x000fe200078e00ff */
[----:B------:R-:W-:Y:S01]  /*3820*/  LOP3.LUT R94, R94, 0xff, RZ, 0xc0, !PT ;  /* 0x000000ff5e5e7812 */ /* 0x000fe200078ec0ff */
[----:B------:R-:W-:Y:S01]  /*3830*/  FADD R38, R38, R53 ;  /* 0x0000003526267221 */ /* 0x000fe20000000000 */
[----:B------:R-:W-:Y:S01]  /*3840*/  F2FP.SATFINITE.E4M3.F32.PACK_AB_MERGE_C R54, R151, R54, RZ ;  /* 0x000000369736723e */ /* 0x000fe200048070ff */
[----:B------:R-:W-:Y:S01]  /*3850*/  FADD R44, R45, R44 ;  /* 0x0000002c2d2c7221 */ /* 0x000fe20000000000 */
[----:B------:R-:W-:Y:S01]  /*3860*/  PRMT R72, R73, 0x7604, R72 ;  /* 0x0000760449487816 */ /* 0x000fe20000000048 */
[----:B------:R-:W-:Y:S01]  /*3870*/  FADD R51, R51, R52 ;  /* 0x0000003433337221 */ /* 0x000fe20000000000 */
[----:B------:R-:W-:Y:S01]  /*3880*/  LOP3.LUT R26, R26, 0xff0000, R85, 0xf8, !PT ;  /* 0x00ff00001a1a7812 */ /* 0x000fe200078ef855 */
[----:B------:R-:W-:Y:S01]  /*3890*/  IMAD.U32 R31, R54, 0x10000, RZ ;  /* 0x00010000361f7824 */ /* 0x000fe200078e00ff */
[----:B------:R-:W-:Y:S01]  /*38a0*/  LOP3.LUT R8, R8, 0xffff, RZ, 0xc0, !PT ;  /* 0x0000ffff08087812 */ /* 0x000fe200078ec0ff */
[----:B------:R-:W-:Y:S01]  /*38b0*/  FADD R47, R47, R50 ;  /* 0x000000322f2f7221 */ /* 0x000fe20000000000 */
[C---:B------:R-:W-:Y:S01]  /*38c0*/  F2FP.SATFINITE.E4M3.F32.PACK_AB_MERGE_C R13, R151.reuse, R63, RZ ;  /* 0x0000003f970d723e */ /* 0x040fe200048070ff */
[----:B------:R-:W-:Y:S01]  /*38d0*/  FADD R42, R42, R55 ;  /* 0x000000372a2a7221 */ /* 0x000fe20000000000 */
[----:B------:R-:W-:Y:S01]  /*38e0*/  F2FP.SATFINITE.E4M3.F32.PACK_AB_MERGE_C R16, R151, R67, RZ ;  /* 0x000000439710723e */ /* 0x000fe200048070ff */
[----:B------:R-:W-:Y:S01]  /*38f0*/  FADD R21, R21, R22 ;  /* 0x0000001615157221 */ /* 0x000fe20000000000 */
[C---:B------:R-:W-:Y:S01]  /*3900*/  F2FP.SATFINITE.E4M3.F32.PACK_AB_MERGE_C R70, R151.reuse, R70, RZ ;  /* 0x000000469746723e */ /* 0x040fe200048070ff */
        /* <DEDUP_REMOVED lines=9> */
[----:B------:R-:W-:-:S02]  /*39a0*/  F2FP.SATFINITE.E4M3.F32.PACK_AB_MERGE_C R17, R151, R17, RZ ;  /* 0x000000119711723e */ /* 0x000fc400048070ff */
[C---:B------:R-:W-:Y:S02]  /*39b0*/  F2FP.SATFINITE.E4M3.F32.PACK_AB_MERGE_C R81, R151.reuse, R81, RZ ;  /* 0x000000519751723e */ /* 0x040fe400048070ff */
[C---:B------:R-:W-:Y:S02]  /*39c0*/  F2FP.SATFINITE.E4M3.F32.PACK_AB_MERGE_C R82, R151.reuse, R82, RZ ;  /* 0x000000529752723e */ /* 0x040fe400048070ff */
[C---:B------:R-:W-:Y:S02]  /*39d0*/  F2FP.SATFINITE.E4M3.F32.PACK_AB_MERGE_C R19, R151.reuse, R19, RZ ;  /* 0x000000139713723e */ /* 0x040fe400048070ff */
[----:B------:R-:W-:Y:S02]  /*39e0*/  F2FP.SATFINITE.E4M3.F32.PACK_AB_MERGE_C R86, R151, R86, RZ ;  /* 0x000000569756723e */ /* 0x000fe400048070ff */
[----:B------:R-:W-:Y:S02]  /*39f0*/  PRMT R30, R30, 0x7604, R87 ;  /* 0x000076041e1e7816 */ /* 0x000fe40000000057 */
[----:B------:R-:W-:-:S02]  /*3a00*/  LOP3.LUT R96, R96, 0xff, RZ, 0xc0, !PT ;  /* 0x000000ff60607812 */ /* 0x000fc400078ec0ff */
[----:B------:R-:W-:Y:S02]  /*3a10*/  LOP3.LUT R68, R68, 0xff, RZ, 0xc0, !PT ;  /* 0x000000ff44447812 */ /* 0x000fe400078ec0ff */
[----:B------:R-:W-:Y:S02]  /*3a20*/  SHF.L.U32 R33, R58, 0x10, RZ ;  /* 0x000000103a217819 */ /* 0x000fe400000006ff */
[----:B------:R-:W-:Y:S02]  /*3a30*/  LOP3.LUT R5, R5, 0xffff, RZ, 0xc0, !PT ;  /* 0x0000ffff05057812 */ /* 0x000fe400078ec0ff */
[----:B------:R-:W-:Y:S02]  /*3a40*/  LOP3.LUT R15, R15, 0xffff, RZ, 0xc0, !PT ;  /* 0x0000ffff0f0f7812 */ /* 0x000fe400078ec0ff */
[----:B------:R-:W-:Y:S01]  /*3a50*/  F2FP.SATFINITE.E4M3.F32.PACK_AB_MERGE_C R151, R151, R23, RZ ;  /* 0x000000179797723e */ /* 0x000fe200048070ff */
[----:B------:R-:W-:Y:S01]  /*3a60*/  FADD R23, R43, R46 ;  /* 0x0000002e2b177221 */ /* 0x000fe20000000000 */
[----:B------:R-:W-:Y:S01]  /*3a70*/  PRMT R94, R103, 0x7604, R94 ;  /* 0x00007604675e7816 */ /* 0x000fe2000000005e */
[----:B------:R-:W-:Y:S01]  /*3a80*/  IMAD.U32 R43, R82, 0x10000, RZ ;  /* 0x00010000522b7824 */ /* 0x000fe200078e00ff */
[----:B------:R-:W-:Y:S01]  /*3a90*/  LOP3.LUT R84, R84, 0xff, RZ, 0xc0, !PT ;  /* 0x000000ff54547812 */ /* 0x000fe200078ec0ff */
[----:B------:R-:W-:Y:S01]  /*3aa0*/  FADD R23, R23, R38 ;  /* 0x0000002617177221 */ /* 0x000fe20000000000 */
[----:B------:R-:W-:-:S02]  /*3ab0*/  LOP3.LUT R59, R59, 0xffff, RZ, 0xc0, !PT ;  /* 0x0000ffff3b3b7812 */ /* 0x000fc400078ec0ff */
[----:B------:R-:W-:Y:S01]  /*3ac0*/  SHF.L.U32 R29, R104, 0x10, RZ ;  /* 0x00000010681d7819 */ /* 0x000fe200000006ff */
[----:B------:R-:W-:Y:S01]  /*3ad0*/  FADD R23, R23, R24 ;  /* 0x0000001817177221 */ /* 0x000fe20000000000 */
[----:B------:R-:W-:Y:S02]  /*3ae0*/  LOP3.LUT R9, R9, 0xffff, RZ, 0xc0, !PT ;  /* 0x0000ffff09097812 */ /* 0x000fe400078ec0ff */
[----:B------:R-:W-:Y:S02]  /*3af0*/  LOP3.LUT R60, R60, 0xff, RZ, 0xc0, !PT ;  /* 0x000000ff3c3c7812 */ /* 0x000fe400078ec0ff */
[----:B------:R-:W-:Y:S02]  /*3b00*/  LOP3.LUT R72, R72, 0xff0000, R27, 0xf8, !PT ;  /* 0x00ff000048487812 */ /* 0x000fe400078ef81b */
[----:B------:R-:W-:Y:S02]  /*3b10*/  LOP3.LUT R12, R12, 0xffff, RZ, 0xc0, !PT ;  /* 0x0000ffff0c0c7812 */ /* 0x000fe400078ec0ff */
[----:B------:R-:W-:Y:S01]  /*3b20*/  LOP3.LUT R27, R11, 0xffff, RZ, 0xc0, !PT ;  /* 0x0000ffff0b1b7812 */ /* 0x000fe200078ec0ff */
[----:B------:R-:W-:Y:S01]  /*3b30*/  IMAD.SHL.U32 R11, R8, 0x1000000, RZ ;  /* 0x01000000080b7824 */ /* 0x000fe200078e00ff */
[----:B------:R-:W-:Y:S01]  /*3b40*/  LOP3.LUT R3, R26, R3, RZ, 0xfc, !PT ;  /* 0x000000031a037212 */ /* 0x000fe200078efcff */
[----:B------:R-:W-:Y:S01]  /*3b50*/  IMAD.SHL.U32 R12, R12, 0x1000000, RZ ;  /* 0x010000000c0c7824 */ /* 0x000fe200078e00ff */
[----:B------:R-:W-:-:S02]  /*3b60*/  PRMT R96, R105, 0x7604, R96 ;  /* 0x0000760469607816 */ /* 0x000fc40000000060 */
[----:B------:R-:W-:Y:S02]  /*3b70*/  LOP3.LUT R64, R64, 0xff, RZ, 0xc0, !PT ;  /* 0x000000ff40407812 */ /* 0x000fe400078ec0ff */
[----:B------:R-:W-:Y:S02]  /*3b80*/  PRMT R68, R69, 0x7604, R68 ;  /* 0x0000760445447816 */ /* 0x000fe40000000044 */
[----:B------:R-:W-:Y:S02]  /*3b90*/  LOP3.LUT R30, R30, 0xff0000, R91, 0xf8, !PT ;  /* 0x00ff00001e1e7812 */ /* 0x000fe400078ef85b */
[----:B------:R-:W-:Y:S02]  /*3ba0*/  LOP3.LUT R33, R98, 0xff0000, R33, 0xf8, !PT ;  /* 0x00ff000062217812 */ /* 0x000fe400078ef821 */
[----:B------:R-:W-:Y:S02]  /*3bb0*/  SHF.L.U32 R39, R70, 0x10, RZ ;  /* 0x0000001046277819 */ /* 0x000fe400000006ff */
[----:B------:R-:W-:-:S02]  /*3bc0*/  SHF.L.U32 R5, R5, 0x18, RZ ;  /* 0x0000001805057819 */ /* 0x000fc400000006ff */
[----:B------:R-:W-:Y:S02]  /*3bd0*/  SHF.L.U32 R26, R15, 0x18, RZ ;  /* 0x000000180f1a7819 */ /* 0x000fe400000006ff */
[----:B------:R-:W-:Y:S02]  /*3be0*/  LOP3.LUT R10, R10, 0xffff, RZ, 0xc0, !PT ;  /* 0x0000ffff0a0a7812 */ /* 0x000fe400078ec0ff */
[----:B------:R-:W-:Y:S02]  /*3bf0*/  LOP3.LUT R18, R18, 0xffff, RZ, 0xc0, !PT ;  /* 0x0000ffff12127812 */ /* 0x000fe400078ec0ff */
[----:B------:R-:W-:Y:S02]  /*3c00*/  PRMT R59, R59, 0x7604, R84 ;  /* 0x000076043b3b7816 */ /* 0x000fe40000000054 */
[----:B------:R-:W-:Y:S02]  /*3c10*/  LOP3.LUT R29, R94, 0xff0000, R29, 0xf8, !PT ;  /* 0x00ff00005e1d7812 */ /* 0x000fe400078ef81d */
[----:B------:R-:W-:-:S02]  /*3c20*/  SHF.L.U32 R86, R86, 0x10, RZ ;  /* 0x0000001056567819 */ /* 0x000fc400000006ff */
[----:B------:R-:W-:Y:S02]  /*3c30*/  SHF.L.U32 R8, R9, 0x18, RZ ;  /* 0x0000001809087819 */ /* 0x000fe400000006ff */
[----:B------:R-:W-:Y:S02]  /*3c40*/  LOP3.LUT R151, R151, 0xffff, RZ, 0xc0, !PT ;  /* 0x0000ffff97977812 */ /* 0x000fe400078ec0ff */
[----:B------:R-:W-:Y:S02]  /*3c50*/  LOP3.LUT R88, R88, 0xff, RZ, 0xc0, !PT ;  /* 0x000000ff58587812 */ /* 0x000fe400078ec0ff */
[----:B------:R-:W-:Y:S02]  /*3c60*/  LOP3.LUT R90, R90, 0xff, RZ, 0xc0, !PT ;  /* 0x000000ff5a5a7812 */ /* 0x000fe400078ec0ff */
[----:B------:R-:W-:Y:S02]  /*3c70*/  PRMT R60, R61, 0x7604, R60 ;  /* 0x000076043d3c7816 */ /* 0x000fe4000000003c */
[----:B------:R-:W-:-:S02]  /*3c80*/  LOP3.LUT R77, R77, 0xffff, RZ, 0xc0, !PT ;  /* 0x0000ffff4d4d7812 */ /* 0x000fc400078ec0ff */
[----:B------:R-:W-:Y:S02]  /*3c90*/  LOP3.LUT R81, R81, 0xffff, RZ, 0xc0, !PT ;  /* 0x0000ffff51517812 */ /* 0x000fe400078ec0ff */
[----:B------:R-:W-:Y:S02]  /*3ca0*/  SHF.L.U32 R35, R62, 0x10, RZ ;  /* 0x000000103e237819 */ /* 0x000fe400000006ff */
[----:B------:R-:W-:Y:S02]  /*3cb0*/  LOP3.LUT R13, R13, 0xffff, RZ, 0xc0, !PT ;  /* 0x0000ffff0d0d7812 */ /* 0x000fe400078ec0ff */
[----:B------:R-:W-:Y:S02]  /*3cc0*/  LOP3.LUT R16, R16, 0xffff, RZ, 0xc0, !PT ;  /* 0x0000ffff10107812 */ /* 0x000fe400078ec0ff */
[----:B------:R-:W-:Y:S02]  /*3cd0*/  PRMT R64, R65, 0x7604, R64 ;  /* 0x0000760441407816 */ /* 0x000fe40000000040 */
[----:B------:R-:W-:Y:S01]  /*3ce0*/  LOP3.LUT R31, R96, 0xff0000, R31, 0xf8, !PT ;  /* 0x00ff0000601f7812 */ /* 0x000fe200078ef81f */
[----:B------:R-:W-:Y:S01]  /*3cf0*/  IMAD.SHL.U32 R16, R16, 0x1000000, RZ ;  /* 0x0100000010107824 */ /* 0x000fe200078e00ff */
[----:B------:R-:W-:-:S02]  /*3d00*/  LOP3.LUT R39, R68, 0xff0000, R39, 0xf8, !PT ;  /* 0x00ff000044277812 */ /* 0x000fc400078ef827 */
[----:B------:R-:W-:Y:S01]  /*3d10*/  LOP3.LUT R30, R30, R5, RZ, 0xfc, !PT ;  /* 0x000000051e1e7212 */ /* 0x000fe200078efcff */
[----:B------:R-:W-:Y:S01]  /*3d20*/  IMAD.SHL.U32 R5, R10, 0x1000000, RZ ;  /* 0x010000000a057824 */ /* 0x000fe200078e00ff */
[----:B------:R-:W-:Y:S02]  /*3d30*/  LOP3.LUT R33, R33, R26, RZ, 0xfc, !PT ;  /* 0x0000001a21217212 */ /* 0x000fe400078efcff */
[----:B------:R-:W-:Y:S02]  /*3d40*/  SHF.L.U32 R18, R18, 0x18, RZ ;  /* 0x0000001812127819 */ /* 0x000fe400000006ff */
[----:B------:R-:W-:Y:S02]  /*3d50*/  LOP3.LUT R14, R14, 0xffff, RZ, 0xc0, !PT ;  /* 0x0000ffff0e0e7812 */ /* 0x000fe400078ec0ff */
[----:B------:R-:W-:Y:S02]  /*3d60*/  LOP3.LUT R19, R19, 0xffff, RZ, 0xc0, !PT ;  /* 0x0000ffff13137812 */ /* 0x000fe400078ec0ff */
[----:B------:R-:W-:Y:S01]  /*3d70*/  LOP3.LUT R59, R59, 0xff0000, R86, 0xf8, !PT ;  /* 0x00ff00003b3b7812 */ /* 0x000fe200078ef856 */
[----:B------:R-:W-:Y:S01]  /*3d80*/  IMAD.SHL.U32 R9, R14, 0x1000000, RZ ;  /* 0x010000000e097824 */ /* 0x000fe200078e00ff */
[----:B------:R-:W-:-:S02]  /*3d90*/  LOP3.LUT R7, R92, R7, RZ, 0xfc, !PT ;  /* 0x000000075c077212 */ /* 0x000fc400078efcff */
[----:B------:R-:W-:Y:S02]  /*3da0*/  LOP3.LUT R8, R29, R8, RZ, 0xfc, !PT ;  /* 0x000000081d087212 */ /* 0x000fe400078efcff */
[----:B------:R-:W-:Y:S02]  /*3db0*/  SHF.L.U32 R26, R151, 0x18, RZ ;  /* 0x00000018971a7819 */ /* 0x000fe400000006ff */
[----:B------:R-:W-:Y:S02]  /*3dc0*/  PRMT R88, R93, 0x7604, R88 ;  /* 0x000076045d587816 */ /* 0x000fe40000000058 */
[----:B------:R-:W-:Y:S02]  /*3dd0*/  PRMT R90, R97, 0x7604, R90 ;  /* 0x00007604615a7816 */ /* 0x000fe4000000005a */
[----:B------:R-:W-:Y:S02]  /*3de0*/  PRMT R76, R77, 0x7604, R76 ;  /* 0x000076044d4c7816 */ /* 0x000fe4000000004c */
[----:B------:R-:W-:-:S02]  /*3df0*/  PRMT R80, R81, 0x7604, R80 ;  /* 0x0000760451507816 */ /* 0x000fc40000000050 */
[----:B------:R-:W-:Y:S02]  /*3e00*/  SHF.L.U32 R99, R99, 0x10, RZ ;  /* 0x0000001063637819 */ /* 0x000fe400000006ff */
[----:B------:R-:W-:Y:S02]  /*3e10*/  LOP3.LUT R35, R60, 0xff0000, R35, 0xf8, !PT ;  /* 0x00ff00003c237812 */ /* 0x000fe400078ef823 */
[----:B------:R-:W-:Y:S02]  /*3e20*/  SHF.L.U32 R41, R78, 0x10, RZ ;  /* 0x000000104e297819 */ /* 0x000fe400000006ff */
[----:B------:R-:W-:Y:S02]  /*3e30*/  SHF.L.U32 R10, R13, 0x18, RZ ;  /* 0x000000180d0a7819 */ /* 0x000fe400000006ff */
[----:B------:R-:W-:Y:S02]  /*3e40*/  LOP3.LUT R17, R17, 0xffff, RZ, 0xc0, !PT ;  /* 0x0000ffff11117812 */ /* 0x000fe400078ec0ff */
[----:B------:R-:W-:-:S02]  /*3e50*/  LOP3.LUT R37, R64, 0xff0000, R37, 0xf8, !PT ;  /* 0x00ff000040257812 */ /* 0x000fc400078ef825 */
[----:B------:R-:W-:Y:S02]  /*3e60*/  LOP3.LUT R12, R31, R12, RZ, 0xfc, !PT ;  /* 0x0000000c1f0c7212 */ /* 0x000fe400078efcff */
[----:B------:R-:W-:Y:S01]  /*3e70*/  LOP3.LUT R39, R39, R18, RZ, 0xfc, !PT ;  /* 0x0000001227277212 */ /* 0x000fe200078efcff */
[----:B------:R-:W-:Y:S01]  /*3e80*/  IMAD.SHL.U32 R18, R19, 0x1000000, RZ ;  /* 0x0100000013127824 */ /* 0x000fe200078e00ff */
[----:B------:R-:W-:Y:S02]  /*3e90*/  LOP3.LUT R59, R59, R26, RZ, 0xfc, !PT ;  /* 0x0000001a3b3b7212 */ /* 0x000fe400078efcff */
[----:B------:R-:W-:Y:S02]  /*3ea0*/  SEL R32, R8, R7, P4 ;  /* 0x0000000708207207 */ /* 0x000fe40002000000 */
[----:B------:R-:W-:Y:S01]  /*3eb0*/  SEL R15, R7, R8, P4 ;  /* 0x00000008070f7207 */ /* 0x000fe20002000000 */
[----:B------:R-:W-:Y:S01]  /*3ec0*/  IMAD.MOV.U32 R7, RZ, RZ, 0x2130 ;  /* 0x00002130ff077424 */ /* 0x000fe200078e00ff */
[----:B------:R-:W-:-:S02]  /*3ed0*/  LOP3.LUT R88, R88, 0xff0000, R95, 0xf8, !PT ;  /* 0x00ff000058587812 */ /* 0x000fc400078ef85f */
[----:B------:R-:W-:Y:S02]  /*3ee0*/  LOP3.LUT R90, R90, 0xff0000, R99, 0xf8, !PT ;  /* 0x00ff00005a5a7812 */ /* 0x000fe400078ef863 */
[----:B------:R-:W-:Y:S02]  /*3ef0*/  LOP3.LUT R41, R76, 0xff0000, R41, 0xf8, !PT ;  /* 0x00ff00004c297812 */ /* 0x000fe400078ef829 */
[----:B------:R-:W-:Y:S02]  /*3f00*/  LOP3.LUT R43, R80, 0xff0000, R43, 0xf8, !PT ;  /* 0x00ff0000502b7812 */ /* 0x000fe400078ef82b */
[----:B------:R-:W-:Y:S02]  /*3f10*/  SHF.L.U32 R27, R27, 0x18, RZ ;  /* 0x000000181b1b7819 */ /* 0x000fe400000006ff */
[----:B------:R-:W-:Y:S02]  /*3f20*/  LOP3.LUT R5, R56, R5, RZ, 0xfc, !PT ;  /* 0x0000000538057212 */ /* 0x000fe400078efcff */
[----:B------:R-:W-:-:S02]  /*3f30*/  LOP3.LUT R10, R35, R10, RZ, 0xfc, !PT ;  /* 0x0000000a230a7212 */ /* 0x000fc400078efcff */
[----:B------:R-:W-:Y:S02]  /*3f40*/  SHF.L.U32 R14, R17, 0x18, RZ ;  /* 0x00000018110e7819 */ /* 0x000fe400000006ff */
[----:B------:R-:W-:Y:S02]  /*3f50*/  SEL R26, R30, R3, P4 ;  /* 0x000000031e1a7207 */ /* 0x000fe40002000000 */
[----:B------:R-:W-:Y:S02]  /*3f60*/  SEL R13, R3, R30, P4 ;  /* 0x0000001e030d7207 */ /* 0x000fe40002000000 */
[----:B------:R-:W-:Y:S02]  /*3f70*/  MOV R3, 0x3021 ;  /* 0x0000302100037802 */ /* 0x000fe40000000f00 */
[----:B------:R-:W-:Y:S02]  /*3f80*/  LOP3.LUT R0, R0, 0xc, RZ, 0xc0, !PT ;  /* 0x0000000c00007812 */ /* 0x000fe400078ec0ff */
[----:B------:R-:W-:-:S02]  /*3f90*/  LOP3.LUT R16, R37, R16, RZ, 0xfc, !PT ;  /* 0x0000001025107212 */ /* 0x000fc400078efcff */
[----:B------:R-:W-:Y:S02]  /*3fa0*/  SEL R34, R33, R12, P4 ;  /* 0x0000000c21227207 */ /* 0x000fe40002000000 */
[----:B------:R-:W-:Y:S02]  /*3fb0*/  SEL R33, R12, R33, P4 ;  /* 0x000000210c217207 */ /* 0x000fe40002000000 */
[----:B------:R-:W-:Y:S02]  /*3fc0*/  LOP3.LUT R11, R88, R11, RZ, 0xfc, !PT ;  /* 0x0000000b580b7212 */ /* 0x000fe400078efcff */
[----:B------:R-:W-:Y:S02]  /*3fd0*/  LOP3.LUT R90, R90, R27, RZ, 0xfc, !PT ;  /* 0x0000001b5a5a7212 */ /* 0x000fe400078efcff */
[----:B------:R-:W-:Y:S02]  /*3fe0*/  LOP3.LUT R9, R72, R9, RZ, 0xfc, !PT ;  /* 0x0000000948097212 */ /* 0x000fe400078efcff */
[----:B------:R-:W-:-:S02]  /*3ff0*/  LOP3.LUT R14, R41, R14, RZ, 0xfc, !PT ;  /* 0x0000000e290e7212 */ /* 0x000fc400078efcff */
[----:B------:R-:W-:Y:S02]  /*4000*/  LOP3.LUT R18, R43, R18, RZ, 0xfc, !PT ;  /* 0x000000122b127212 */ /* 0x000fe400078efcff */
[----:B------:R-:W-:Y:S02]  /*4010*/  SEL R12, R10, R5, P4 ;  /* 0x000000050a0c7207 */ /* 0x000fe40002000000 */
[----:B------:R-:W-:Y:S02]  /*4020*/  SEL R17, R5, R10, P4 ;  /* 0x0000000a05117207 */ /* 0x000fe40002000000 */
[-C--:B------:R-:W-:Y:S02]  /*4030*/  SHF.R.U32.HI R3, RZ, R0.reuse, R3 ;  /* 0x00000000ff037219 */ /* 0x080fe40000011603 */
[----:B------:R-:W-:Y:S02]  /*4040*/  SHF.R.U32.HI R5, RZ, R0, R7 ;  /* 0x00000000ff057219 */ /* 0x000fe40000011607 */
[----:B------:R-:W-:-:S02]  /*4050*/  SEL R10, R39, R16, P4 ;  /* 0x00000010270a7207 */ /* 0x000fc40002000000 */
[----:B------:R-:W-:Y:S02]  /*4060*/  SEL R39, R16, R39, P4 ;  /* 0x0000002710277207 */ /* 0x000fe40002000000 */
[----:B------:R-:W-:Y:S02]  /*4070*/  SEL R30, R90, R11, P4 ;  /* 0x0000000b5a1e7207 */ /* 0x000fe40002000000 */
[----:B------:R-:W-:Y:S02]  /*4080*/  SEL R16, R14, R9, P4 ;  /* 0x000000090e107207 */ /* 0x000fe40002000000 */
[----:B------:R-:W-:Y:S02]  /*4090*/  SEL R36, R59, R18, P4 ;  /* 0x000000123b247207 */ /* 0x000fe40002000000 */
[----:B------:R-:W-:Y:S02]  /*40a0*/  SEL R11, R11, R90, P4 ;  /* 0x0000005a0b0b7207 */ /* 0x000fe40002000000 */
[----:B------:R-:W-:-:S02]  /*40b0*/  LOP3.LUT R7, R3, 0xf, RZ, 0xc0, !PT ;  /* 0x0000000f03077812 */ /* 0x000fc400078ec0ff */
[----:B------:R-:W-:Y:S01]  /*40c0*/  LOP3.LUT R8, R5, 0xf, RZ, 0xc0, !PT ;  /* 0x0000000f05087812 */ /* 0x000fe200078ec0ff */
[----:B------:R-:W-:Y:S01]  /*40d0*/  IMAD.MOV.U32 R5, RZ, RZ, 0x3276 ;  /* 0x00003276ff057424 */ /* 0x000fe200078e00ff */
[----:B------:R-:W-:Y:S01]  /*40e0*/  SEL R9, R9, R14, P4 ;  /* 0x0000000e09097207 */ /* 0x000fe20002000000 */
[----:B------:R-:W-:Y:S01]  /*40f0*/  SHFL.IDX PT, R16, R16, R7, 0x1c1f ;  /* 0x001c1f0710107589 */ /* 0x000fe200000e0000 */
[----:B------:R-:W-:Y:S02]  /*4100*/  SEL R59, R18, R59, P4 ;  /* 0x0000003b123b7207 */ /* 0x000fe40002000000 */
[----:B------:R-:W-:Y:S01]  /*4110*/  MOV R3, 0x1054 ;  /* 0x0000105400037802 */ /* 0x000fe20000000f00 */
[----:B------:R1:W2:Y:S01]  /*4120*/  SHFL.IDX PT, R165, R9, R8, 0x1c1f ;  /* 0x001c1f0809a57589 */ /* 0x0002a200000e0000 */
[----:B------:R-:W-:Y:S02]  /*4130*/  SEL R5, R5, 0x7632, P4 ;  /* 0x0000763205057807 */ /* 0x000fe40002000000 */
[----:B------:R-:W-:Y:S01]  /*4140*/  SEL R3, R3, 0x5410, P4 ;  /* 0x0000541003037807 */ /* 0x000fe20002000000 */
[----:B------:R-:W-:Y:S04]  /*4150*/  SHFL.IDX PT, R26, R26, R7, 0x1c1f ;  /* 0x001c1f071a1a7589 */ /* 0x000fe800000e0000 */
[----:B------:R-:W3:Y:S01]  /*4160*/  SHFL.IDX PT, R13, R13, R8, 0x1c1f ;  /* 0x001c1f080d0d7589 */ /* 0x000ee200000e0000 */
[----:B-1----:R-:W-:-:S03]  /*4170*/  FADD R9, R22, R23 ;  /* 0x0000001716097221 */ /* 0x002fc60000000000 */
[----:B------:R-:W-:Y:S04]  /*4180*/  SHFL.IDX PT, R30, R30, R7, 0x1c1f ;  /* 0x001c1f071e1e7589 */ /* 0x000fe800000e0000 */
[----:B------:R-:W1:Y:S04]  /*4190*/  SHFL.IDX PT, R11, R11, R8, 0x1c1f ;  /* 0x001c1f080b0b7589 */ /* 0x000e6800000e0000 */
[----:B------:R-:W-:Y:S04]  /*41a0*/  SHFL.IDX PT, R32, R32, R7, 0x1c1f ;  /* 0x001c1f0720207589 */ /* 0x000fe800000e0000 */
[----:B------:R-:W4:Y:S01]  /*41b0*/  SHFL.IDX PT, R15, R15, R8, 0x1c1f ;  /* 0x001c1f080f0f7589 */ /* 0x000f2200000e0000 */
[----:B--2---:R-:W-:-:S02]  /*41c0*/  PRMT R164, R16, R3, R165 ;  /* 0x0000000310a47216 */ /* 0x004fc400000000a5 */
[----:B------:R-:W-:Y:S01]  /*41d0*/  PRMT R165, R16, R5, R165 ;  /* 0x0000000510a57216 */ /* 0x000fe200000000a5 */
[----:B------:R-:W-:Y:S04]  /*41e0*/  SHFL.IDX PT, R34, R34, R7, 0x1c1f ;  /* 0x001c1f0722227589 */ /* 0x000fe800000e0000 */
[----:B------:R-:W2:Y:S01]  /*41f0*/  SHFL.IDX PT, R33, R33, R8, 0x1c1f ;  /* 0x001c1f0821217589 */ /* 0x000ea200000e0000 */
[C-C-:B---3--:R-:W-:Y:S02]  /*4200*/  PRMT R152, R26.reuse, R3, R13.reuse ;  /* 0x000000031a987216 */ /* 0x148fe4000000000d */
[----:B------:R-:W-:Y:S01]  /*4210*/  PRMT R153, R26, R5, R13 ;  /* 0x000000051a997216 */ /* 0x000fe2000000000d */
[----:B------:R-:W-:Y:S04]  /*4220*/  SHFL.IDX PT, R12, R12, R7, 0x1c1f ;  /* 0x001c1f070c0c7589 */ /* 0x000fe800000e0000 */
[----:B------:R-:W3:Y:S01]  /*4230*/  SHFL.IDX PT, R17, R17, R8, 0x1c1f ;  /* 0x001c1f0811117589 */ /* 0x000ee200000e0000 */
[----:B-1----:R-:W-:-:S02]  /*4240*/  PRMT R154, R30, R3, R11 ;  /* 0x000000031e9a7216 */ /* 0x002fc4000000000b */
[----:B------:R-:W-:Y:S01]  /*4250*/  PRMT R155, R30, R5, R11 ;  /* 0x000000051e9b7216 */ /* 0x000fe2000000000b */
[----:B------:R1:W-:Y:S04]  /*4260*/  SHFL.IDX PT, R14, R10, R7, 0x1c1f ;  /* 0x001c1f070a0e7589 */ /* 0x0003e800000e0000 */
[----:B------:R-:W5:Y:S01]  /*4270*/  SHFL.IDX PT, R39, R39, R8, 0x1c1f ;  /* 0x001c1f0827277589 */ /* 0x000f6200000e0000 */
[C-C-:B----4-:R-:W-:Y:S02]  /*4280*/  PRMT R156, R32.reuse, R3, R15.reuse ;  /* 0x00000003209c7216 */ /* 0x150fe4000000000f */
[----:B------:R-:W-:Y:S01]  /*4290*/  PRMT R157, R32, R5, R15 ;  /* 0x00000005209d7216 */ /* 0x000fe2000000000f */
[----:B------:R-:W-:Y:S01]  /*42a0*/  SHFL.IDX PT, R36, R36, R7, 0x1c1f ;  /* 0x001c1f0724247589 */ /* 0x000fe200000e0000 */
[----:B-1----:R-:W-:-:S03]  /*42b0*/  FADD R10, R28, R21 ;  /* 0x000000151c0a7221 */ /* 0x002fc60000000000 */
[----:B------:R-:W1:Y:S01]  /*42c0*/  SHFL.IDX PT, R59, R59, R8, 0x1c1f ;  /* 0x001c1f083b3b7589 */ /* 0x000e6200000e0000 */
[C-C-:B--2---:R-:W-:Y:S02]  /*42d0*/  PRMT R158, R34.reuse, R3, R33.reuse ;  /* 0x00000003229e7216 */ /* 0x144fe40000000021 */
[----:B------:R-:W-:Y:S02]  /*42e0*/  PRMT R159, R34, R5, R33 ;  /* 0x00000005229f7216 */ /* 0x000fe40000000021 */
[C-C-:B---3--:R-:W-:Y:S02]  /*42f0*/  PRMT R160, R12.reuse, R3, R17.reuse ;  /* 0x000000030ca07216 */ /* 0x148fe40000000011 */
[----:B------:R-:W-:Y:S02]  /*4300*/  PRMT R161, R12, R5, R17 ;  /* 0x000000050ca17216 */ /* 0x000fe40000000011 */
[C-C-:B-----5:R-:W-:Y:S02]  /*4310*/  PRMT R162, R14.reuse, R3, R39.reuse ;  /* 0x000000030ea27216 */ /* 0x160fe40000000027 */
[----:B------:R-:W-:-:S02]  /*4320*/  PRMT R163, R14, R5, R39 ;  /* 0x000000050ea37216 */ /* 0x000fc40000000027 */
[C-C-:B-1----:R-:W-:Y:S02]  /*4330*/  PRMT R166, R36.reuse, R3, R59.reuse ;  /* 0x0000000324a67216 */ /* 0x142fe4000000003b */
[----:B------:R-:W-:Y:S01]  /*4340*/  PRMT R167, R36, R5, R59 ;  /* 0x0000000524a77216 */ /* 0x000fe2000000003b */
[----:B------:R-:W-:Y:S06]  /*4350*/  @!P0 BRA `(.L_x_19) ;  /* 0x0000000000048947 */ /* 0x000fec0003800000 */
[----:B------:R-:W-:Y:S01]  /*4360*/  BPT.TRAP 0x1 ;  /* 0x000000040000795c */ /* 0x000fe20000300000 */
.L_x_19:
[----:B------:R-:W1:Y:S02]  /*4370*/  SYNCS.PHASECHK.TRANS64.TRYWAIT P1, [UR37+0x30008], R6 ;  /* 0x03000806ff0075a7 */ /* 0x000e640008020165 */
[----:B-1----:R-:W-:Y:S05]  /*4380*/  @!P1 BRA `(.L_x_20) ;  /* 0x0000007800e89947 */ /* 0x002fea0003800000 */
.L_x_97:
[----:B------:R-:W-:Y:S01]  /*4390*/  UIADD3 UR10, UR6, 0x800, URZ ;  /* 0x00000800060a7890 */ /* 0x000fe2000fffe03f */
[----:B------:R-:W-:Y:S01]  /*43a0*/  WARPGROUP.ARRIVE ;  /* 0x00000000000079c5 */ /* 0x000fe20000000000 */
[----:B------:R-:W-:-:S07]  /*43b0*/  UMOV UR11, 0x40000040 ;  /* 0x40000040000b7882 */ /* 0x000fce0000000000 */
[----:B------:R-:W-:Y:S01]  /*43c0*/  QGMMA.64x256x32.F32.E4M3.E4M3 R24, R152, gdesc[UR8], RZ, !UPT, gsb0 ;  /* 0x03e0000898187df3 */ /* 0x000fe2000c0008ff */
[----:B------:R-:W-:Y:S01]  /*43d0*/  UIADD3 UR10, UR6, 0x802, URZ ;  /* 0x00000802060a7890 */ /* 0x000fe2000fffe03f */
[----:B------:R-:W-:Y:S01]  /*43e0*/  UMOV UR11, 0x40000040 ;  /* 0x40000040000b7882 */ /* 0x000fe20000000000 */
[----:B------:R-:W-:Y:S02]  /*43f0*/  WARPGROUP.DEPBAR.LE gsb0, 0x0 ;  /* 0x00008000000079c5 */ /* 0x000fe40000010000 */
[----:B------:R-:W-:-:S15]  /*4400*/  WARPGROUP.ARRIVE ;  /* 0x00000000000079c5 */ /* 0x000fde0000000000 */
[----:B------:R-:W-:-:S08]  /*4410*/  NOP ;  /* 0x0000000000007918 */ /* 0x000fd00000000000 */
[----:B------:R-:W-:Y:S01]  /*4420*/  QGMMA.64x256x32.F32.E4M3.E4M3 R24, R156, gdesc[UR8], R24, gsb0 ;  /* 0x03e000089c187df3 */ /* 0x000fe20008000818 */
        /* <DEDUP_REMOVED lines=11> */
[----:B------:R-:W-:Y:S03]  /*44e0*/  QGMMA.64x256x32.F32.E4M3.E4M3 R24, R164, gdesc[UR8], R24, gsb0 ;  /* 0x03e00008a4187df3 */ /* 0x000fe60008000818 */
[----:B------:R-:W-:Y:S02]  /*44f0*/  WARPGROUP.DEPBAR.LE gsb0, 0x0 ;  /* 0x00008000000079c5 */ /* 0x000fe40000010000 */
[----:B------:R-:W-:Y:S05]  /*4500*/  @!P0 BRA `(.L_x_21) ;  /* 0x0000000000048947 */ /* 0x000fea0003800000 */
[----:B------:R-:W-:Y:S01]  /*4510*/  BPT.TRAP 0x1 ;  /* 0x000000040000795c */ /* 0x000fe20000300000 */
.L_x_21:
[----:B------:R-:W-:Y:S02]  /*4520*/  UISETP.GT.U32.AND UP0, UPT, UR4, 0x1, UPT ;  /* 0x000000010400788c */ /* 0x000fe4000bf04070 */
[----:B------:R-:W-:-:S04]  /*4530*/  UIADD3 UR5, UR37, 0x30028, URZ ;  /* 0x0003002825057890 */ /* 0x000fc8000fffe03f */
[----:B------:R-:W-:Y:S01]  /*4540*/  PLOP3.LUT P1, PT, PT, PT, UP0, 0x80, 0x0 ;  /* 0x000000000000781c */ /* 0x000fe20003f2f008 */
[----:B------:R-:W-:-:S09]  /*4550*/  UPRMT UR5, URZ, 0x654, UR5 ;  /* 0x000006543f057896 */ /* 0x000fd20008000005 */
[----:B------:R-:W-:Y:S03]  /*4560*/  SYNCS.ARRIVE.TRANS64.RED.A1T0 RZ, [UR5], RZ ;  /* 0x000000ffffff79a7 */ /* 0x000fe60008100405 */
[----:B------:R-:W-:Y:S05]  /*4570*/  @P1 BRA `(.L_x_22) ;  /* 0x0000000000041947 */ /* 0x000fea0003800000 */
[----:B------:R-:W-:Y:S01]  /*4580*/  BPT.TRAP 0x1 ;  /* 0x000000040000795c */ /* 0x000fe20000300000 */
.L_x_22:
[----:B-1----:R-:W1:Y:S02]  /*4590*/  LDC R6, c[0x0][0x28c] ;  /* 0x0000a300ff067b82 */ /* 0x002e640000000800 */
[----:B-1----:R-:W-:-:S13]  /*45a0*/  ISETP.GE.AND P2, PT, R6, 0x81, PT ;  /* 0x000000810600780c */ /* 0x002fda0003f46270 */
[----:B------:R-:W-:Y:S05]  /*45b0*/  @!P2 BRA `(.L_x_23) ;  /* 0x0000003c0044a947 */ /* 0x000fea0003800000 */
[----:B------:R-:W-:Y:S01]  /*45c0*/  IADD3 R6, R6, 0x7f, RZ ;  /* 0x0000007f06067810 */ /* 0x000fe20007ffe0ff */
[----:B------:R-:W-:Y:S01]  /*45d0*/  IMAD.MOV.U32 R11, RZ, RZ, R2 ;  /* 0x000000ffff0b7224 */ /* 0x000fe200078e0002 */
[----:B------:R-:W-:Y:S01]  /*45e0*/  UMOV UR5, 0x2 ;  /* 0x0000000200057882 */ /* 0x000fe20000000000 */
[----:B------:R-:W-:Y:S01]  /*45f0*/  IMAD.MOV.U32 R8, RZ, RZ, RZ ;  /* 0x000000ffff087224 */ /* 0x000fe200078e00ff */
[----:B------:R-:W-:Y:S01]  /*4600*/  SHF.R.S32.HI R7, RZ, 0x1f, R6 ;  /* 0x0000001fff077819 */ /* 0x000fe20000011406 */
[----:B------:R-:W-:Y:S01]  /*4610*/  UMOV UR4, 0x1 ;  /* 0x0000000100047882 */ /* 0x000fe20000000000 */
[----:B------:R-:W-:Y:S02]  /*4620*/  ULDC UR38, c[0x0][0x604] ;  /* 0x0001810000267ab9 */ /* 0x000fe40000000800 */
[----:B------:R-:W-:Y:S02]  /*4630*/  LEA.HI R6, R7, R6, RZ, 0x7 ;  /* 0x0000000607067211 */ /* 0x000fe400078f38ff */
[----:B------:R-:W-:-:S02]  /*4640*/  MOV R7, R4 ;  /* 0x0000000400077202 */ /* 0x000fc40000000f00 */
[----:B------:R-:W-:-:S07]  /*4650*/  SHF.R.S32.HI R6, RZ, 0x7, R6 ;  /* 0x00000007ff067819 */ /* 0x000fce0000011406 */
.L_x_34:
[----:B------:R-:W-:-:S13]  /*4660*/  PLOP3.LUT P3, PT, PT, PT, UP1, 0x80, 0x0 ;  /* 0x000000000000781c */ /* 0x000fda0003f6f018 */
[----:B------:R-:W-:Y:S05]  /*4670*/  @!P3 BRA `(.L_x_24) ;  /* 0x000000000004b947 */ /* 0x000fea0003800000 */
[----:B------:R-:W-:Y:S01]  /*4680*/  BPT.TRAP 0x1 ;  /* 0x000000040000795c */ /* 0x000fe20000300000 */
.L_x_24:
[----:B------:R-:W-:Y:S01]  /*4690*/  ULEA UR10, UR5, UR37, 0x3 ;  /* 0x00000025050a7291 */ /* 0x000fe2000f8e183f */
[----:B------:R-:W-:-:S08]  /*46a0*/  SHF.L.U32 R2, R8, 0x1f, RZ ;  /* 0x0000001f08027819 */ /* 0x000fd000000006ff */
[----:B------:R-:W1:Y:S02]  /*46b0*/  SYNCS.PHASECHK.TRANS64.TRYWAIT P2, [UR10+0x30000], R2 ;  /* 0x03000002ff0075a7 */ /* 0x000e64000804014a */
[----:B-1----:R-:W-:Y:S05]  /*46c0*/  @!P2 BRA `(.L_x_25) ;  /* 0x000000780030a947 */ /* 0x002fea0003800000 */
.L_x_98:
[----:B------:R-:W-:Y:S01]  /*46d0*/  ULEA UR10, UR5, UR6, 0xb ;  /* 0x00000006050a7291 */ /* 0x000fe2000f8e583f */
[----:B------:R-:W-:Y:S01]  /*46e0*/  WARPGROUP.ARRIVE ;  /* 0x00000000000079c5 */ /* 0x000fe20000000000 */
[----:B------:R-:W-:Y:S01]  /*46f0*/  UMOV UR11, 0x40000040 ;  /* 0x40000040000b7882 */ /* 0x000fe20000000000 */
[----:B------:R-:W-:Y:S01]  /*4700*/  UMOV UR15, 0x40000040 ;  /* 0x40000040000f7882 */ /* 0x000fe20000000000 */
[----:B------:R-:W-:Y:S02]  /*4710*/  UIADD3 UR14, UR10, 0x2, URZ ;  /* 0x000000020a0e7890 */ /* 0x000fe4000fffe03f */
[----:B------:R-:W-:Y:S01]  /*4720*/  UIADD3 UR18, UR10, 0x4, URZ ;  /* 0x000000040a127890 */ /* 0x000fe2000fffe03f */
[----:B------:R-:W-:Y:S02]  /*4730*/  UMOV UR19, 0x40000040 ;  /* 0x4000004000137882 */ /* 0x000fe40000000000 */
[----:B------:R-:W-:Y:S01]  /*4740*/  QGMMA.64x128x32.F32.E4M3.E4M3 R152, gdesc[UR8], RZ, !UPT, gsb0 ;  /* 0x01e00000089879f3 */ /* 0x000fe2000c0008ff */
[----:B------:R-:W-:Y:S01]  /*4750*/  UIADD3 UR22, UR10, 0x6, URZ ;  /* 0x000000060a167890 */ /* 0x000fe2000fffe03f */
[----:B------:R-:W-:Y:S01]  /*4760*/  UMOV UR23, 0x40000040 ;  /* 0x4000004000177882 */ /* 0x000fe20000000000 */
        /* <DEDUP_REMOVED lines=8> */
[----:B------:R-:W-:-:S04]  /*47f0*/  UIADD3 UR5, UR5, 0x1, URZ ;  /* 0x0000000105057890 */ /* 0x000fc8000fffe03f */
[----:B------:R-:W-:-:S04]  /*4800*/  UISETP.NE.AND UP0, UPT, UR5, 0x5, UPT ;  /* 0x000000050500788c */ /* 0x000fc8000bf05270 */
[----:B------:R-:W-:Y:S02]  /*4810*/  USEL UR10, URZ, 0x1, UP0 ;  /* 0x000000013f0a7887 */ /* 0x000fe40008000000 */
[----:B------:R-:W-:-:S04]  /*4820*/  USEL UR11, UR5, URZ, UP0 ;  /* 0x0000003f050b7287 */ /* 0x000fc80008000000 */
[----:B------:R-:W-:Y:S01]  /*4830*/  LOP3.LUT R8, R8, UR10, RZ, 0x3c, !PT ;  /* 0x0000000a08087c12 */ /* 0x000fe2000f8e3cff */
[----:B------:R-:W-:Y:S02]  /*4840*/  WARPGROUP.DEPBAR.LE gsb0, 0x0 ;  /* 0x00008000000079c5 */ /* 0x000fe40000010000 */
[----:B------:R-:W-:-:S06]  /*4850*/  WARPGROUP.ARRIVE ;  /* 0x00000000000079c5 */ /* 0x000fcc0000000000 */
        /* <DEDUP_REMOVED lines=20> */
[----:B------:R-:W-:Y:S05]  /*49a0*/  @!P3 BRA `(.L_x_26) ;  /* 0x000000000004b947 */ /* 0x000fea0003800000 */
[----:B------:R-:W-:Y:S01]  /*49b0*/  BPT.TRAP 0x1 ;  /* 0x000000040000795c */ /* 0x000fe20000300000 */
.L_x_26:
[----:B-1----:R-:W-:Y:S01]  /*49c0*/  FMNMX R2, R152, R11, !PT ;  /* 0x0000000b98027209 */ /* 0x002fe20007800000 */
[----:B------:R-:W-:-:S03]  /*49d0*/  ULEA UR5, UR11, UR37, 0x3 ;  /* 0x000000250b057291 */ /* 0x000fc6000f8e183f */
        /* <DEDUP_REMOVED lines=30> */
[----:B------:R-:W-:-:S05]  /*4bc0*/  FMNMX R4, R213, R2, !PT ;  /* 0x00000002d5047209 */ /* 0x000fca0007800000 */
[----:B------:R-:W1:Y:S02]  /*4bd0*/  SHFL.BFLY PT, R13, R4, 0x1, 0x1f ;  /* 0x0c201f00040d7f89 */ /* 0x000e6400000e0000 */
[----:B-1----:R-:W-:Y:S02]  /*4be0*/  FMNMX R13, R4, R13, !PT ;  /* 0x0000000d040d7209 */ /* 0x002fe40007800000 */
[----:B------:R-:W-:-:S03]  /*4bf0*/  FMNMX R4, R154, R7, !PT ;  /* 0x000000079a047209 */ /* 0x000fc60007800000 */
[----:B------:R-:W1:Y:S01]  /*4c00*/  SHFL.BFLY PT, R2, R13, 0x2, 0x1f ;  /* 0x0c401f000d027f89 */ /* 0x000e6200000e0000 */
[----:B------:R-:W-:-:S04]  /*4c10*/  FMNMX R23, R155, R4, !PT ;  /* 0x000000049b177209 */ /* 0x000fc80007800000 */
[----:B------:R-:W-:-:S04]  /*4c20*/  FMNMX R4, R158, R23, !PT ;  /* 0x000000179e047209 */ /* 0x000fc80007800000 */
[----:B------:R-:W-:-:S04]  /*4c30*/  FMNMX R23, R159, R4, !PT ;  /* 0x000000049f177209 */ /* 0x000fc80007800000 */
[----:B------:R-:W-:Y:S02]  /*4c40*/  FMNMX R4, R162, R23, !PT ;  /* 0x00000017a2047209 */ /* 0x000fe40007800000 */
[----:B-1----:R-:W-:-:S04]  /*4c50*/  FMNMX R2, R13, R2, !PT ;  /* 0x000000020d027209 */ /* 0x002fc80007800000 */
[----:B------:R-:W-:-:S04]  /*4c60*/  FSETP.NEU.AND P2, PT, R2, -INF , PT ;  /* 0xff8000000200780b */ /* 0x000fc80003f4d000 */
[----:B------:R-:W-:-:S05]  /*4c70*/  FSEL R12, R2, RZ, P2 ;  /* 0x000000ff020c7208 */ /* 0x000fca0001000000 */
[C---:B------:R-:W-:Y:S01]  /*4c80*/  FMUL R216, R12.reuse, UR38 ;  /* 0x000000260cd87c20 */ /* 0x040fe20008400000 */
[----:B------:R-:W-:-:S03]  /*4c90*/  FADD R12, -R12, R11 ;  /* 0x0000000b0c0c7221 */ /* 0x000fc60000000100 */
[--C-:B------:R-:W-:Y:S01]  /*4ca0*/  FFMA R156, R156, UR38, -R216.reuse ;  /* 0x000000269c9c7c23 */ /* 0x100fe200080008d8 */
[----:B------:R-:W-:-:S01]  /*4cb0*/  FFMA R153, R153, UR38, -R216 ;  /* 0x0000002699997c23 */ /* 0x000fc200080008d8 */
[--C-:B------:R-:W-:Y:S01]  /*4cc0*/  FFMA R152, R152, UR38, -R216.reuse ;  /* 0x0000002698987c23 */ /* 0x100fe200080008d8 */
[----:B------:R-:W-:-:S01]  /*4cd0*/  FFMA R157, R157, UR38, -R216 ;  /* 0x000000269d9d7c23 */ /* 0x000fc200080008d8 */
[--C-:B------:R-:W-:Y:S01]  /*4ce0*/  FFMA R19, R164, UR38, -R216.reuse ;  /* 0x00000026a4137c23 */ /* 0x100fe200080008d8 */
[----:B------:R-:W-:Y:S01]  /*4cf0*/  FSETP.GEU.AND P2, PT, R156, -126, PT ;  /* 0xc2fc00009c00780b */ /* 0x000fe20003f4e000 */
[--C-:B------:R-:W-:Y:S01]  /*4d00*/  FFMA R18, R161, UR38, -R216.reuse ;  /* 0x00000026a1127c23 */ /* 0x100fe200080008d8 */
[----:B------:R-:W-:Y:S01]  /*4d10*/  FSETP.GEU.AND P6, PT, R153, -126, PT ;  /* 0xc2fc00009900780b */ /* 0x000fe20003fce000 */
[--C-:B------:R-:W-:Y:S01]  /*4d20*/  FFMA R17, R160, UR38, -R216.reuse ;  /* 0x00000026a0117c23 */ /* 0x100fe200080008d8 */
[----:B------:R-:W-:Y:S01]  /*4d30*/  FSETP.GEU.AND P5, PT, R152, -126, PT ;  /* 0xc2fc00009800780b */ /* 0x000fe20003fae000 */
[--C-:B------:R-:W-:Y:S01]  /*4d40*/  FFMA R20, R165, UR38, -R216.reuse ;  /* 0x00000026a5147c23 */ /* 0x100fe200080008d8 */
[----:B------:R-:W-:Y:S01]  /*4d50*/  FSETP.GEU.AND P3, PT, R157, -126, PT ;  /* 0xc2fc00009d00780b */ /* 0x000fe20003f6e000 */
[--C-:B------:R-:W-:Y:S01]  /*4d60*/  FFMA R23, R172, UR38, -R216.reuse ;  /* 0x00000026ac177c23 */ /* 0x100fe200080008d8 */
[----:B------:R-:W-:-:S01]  /*4d70*/  FFMA R22, R169, UR38, -R216 ;  /* 0x00000026a9167c23 */ /* 0x000fc200080008d8 */
[--C-:B------:R-:W-:Y:S01]  /*4d80*/  FFMA R21, R168, UR38, -R216.reuse ;  /* 0x00000026a8157c23 */ /* 0x100fe200080008d8 */
[----:B------:R-:W-:-:S01]  /*4d90*/  FFMA R160, R181, UR38, -R216 ;  /* 0x00000026b5a07c23 */ /* 0x000fc200080008d8 */
[--C-:B------:R-:W-:Y:S01]  /*4da0*/  FFMA R168, R188, UR38, -R216.reuse ;  /* 0x00000026bca87c23 */ /* 0x100fe200080008d8 */
[----:B------:R-:W-:-:S01]  /*4db0*/  FFMA R164, R184, UR38, -R216 ;  /* 0x00000026b8a47c23 */ /* 0x000fc200080008d8 */
[----:B------:R-:W-:Y:S01]  /*4dc0*/  @!P2 FMUL R156, R156, 0.5 ;  /* 0x3f0000009c9ca820 */ /* 0x000fe20000400000 */
[----:B------:R-:W-:-:S01]  /*4dd0*/  FFMA R193, R193, UR38, -R216 ;  /* 0x00000026c1c17c23 */ /* 0x000fc200080008d8 */
[----:B------:R-:W-:Y:S01]  /*4de0*/  @!P6 FMUL R153, R153, 0.5 ;  /* 0x3f0000009999e820 */ /* 0x000fe20000400000 */
[----:B------:R-:W-:-:S01]  /*4df0*/  FFMA R172, R192, UR38, -R216 ;  /* 0x00000026c0ac7c23 */ /* 0x000fc200080008d8 */
[----:B------:R-:W-:Y:S01]  /*4e00*/  @!P5 FMUL R152, R152, 0.5 ;  /* 0x3f0000009898d820 */ /* 0x000fe20000400000 */
[----:B------:R1:W2:Y:S01]  /*4e10*/  MUFU.EX2 R15, R156 ;  /* 0x0000009c000f7308 */ /* 0x0002a20000000800 */
[----:B------:R-:W-:Y:S01]  /*4e20*/  @!P3 FMUL R157, R157, 0.5 ;  /* 0x3f0000009d9db820 */ /* 0x000fe20000400000 */
[--C-:B------:R-:W-:Y:S01]  /*4e30*/  FFMA R204, R204, UR38, -R216.reuse ;  /* 0x00000026cccc7c23 */ /* 0x100fe200080008d8 */
[----:B------:R-:W-:-:S01]  /*4e40*/  FFMA R200, R200, UR38, -R216 ;  /* 0x00000026c8c87c23 */ /* 0x000fc200080008d8 */
[--C-:B------:R-:W-:Y:S01]  /*4e50*/  FFMA R209, R209, UR38, -R216.reuse ;  /* 0x00000026d1d17c23 */ /* 0x100fe200080008d8 */
[----:B------:R-:W-:-:S01]  /*4e60*/  FFMA R188, R208, UR38, -R216 ;  /* 0x00000026d0bc7c23 */ /* 0x000fc200080008d8 */
[--C-:B------:R-:W-:Y:S01]  /*4e70*/  FFMA R212, R212, UR38, -R216.reuse ;  /* 0x00000026d4d47c23 */ /* 0x100fe200080008d8 */
[----:B------:R-:W-:-:S01]  /*4e80*/  FFMA R213, R213, UR38, -R216 ;  /* 0x00000026d5d57c23 */ /* 0x000fc200080008d8 */
[----:B------:R3:W4:Y:S01]  /*4e90*/  MUFU.EX2 R14, R153 ;  /* 0x00000099000e7308 */ /* 0x0007220000000800 */
[----:B-1----:R-:W-:-:S01]  /*4ea0*/  FFMA R156, R177, UR38, -R216 ;  /* 0x00000026b19c7c23 */ /* 0x002fc200080008d8 */
[----:B------:R-:W-:Y:S01]  /*4eb0*/  FFMA R177, R197, UR38, -R216 ;  /* 0x00000026c5b17c23 */ /* 0x000fe200080008d8 */
[----:B------:R-:W-:-:S05]  /*4ec0*/  FMUL R12, R12, UR38 ;  /* 0x000000260c0c7c20 */ /* 0x000fca0008400000 */
[----:B------:R1:W5:Y:S01]  /*4ed0*/  MUFU.EX2 R13, R152 ;  /* 0x00000098000d7308 */ /* 0x0003620000000800 */
[----:B--2---:R-:W-:Y:S01]  /*4ee0*/  @!P2 FMUL R15, R15, R15 ;  /* 0x0000000f0f0fa220 */ /* 0x004fe20000400000 */
[----:B------:R-:W-:Y:S02]  /*4ef0*/  FSETP.GEU.AND P2, PT, R19, -126, PT ;  /* 0xc2fc00001300780b */ /* 0x000fe40003f4e000 */
[----:B---3--:R-:W-:-:S04]  /*4f00*/  FMNMX R153, R163, R4, !PT ;  /* 0x00000004a3997209 */ /* 0x008fc80007800000 */
[----:B------:R2:W3:Y:S01]  /*4f10*/  MUFU.EX2 R16, R157 ;  /* 0x0000009d00107308 */ /* 0x0004e20000000800 */
[----:B----4-:R-:W-:Y:S01]  /*4f20*/  @!P6 FMUL R14, R14, R14 ;  /* 0x0000000e0e0ee220 */ /* 0x010fe20000400000 */
[----:B------:R-:W-:Y:S01]  /*4f30*/  FSETP.GEU.AND P6, PT, R18, -126, PT ;  /* 0xc2fc00001200780b */ /* 0x000fe20003fce000 */
[----:B-1----:R-:W-:-:S01]  /*4f40*/  FFMA R152, R173, UR38, -R216 ;  /* 0x00000026ad987c23 */ /* 0x002fc200080008d8 */
[----:B------:R-:W-:Y:S01]  /*4f50*/  FMNMX R4, R166, R153, !PT ;  /* 0x00000099a6047209 */ /* 0x000fe20007800000 */
[----:B------:R-:W-:-:S02]  /*4f60*/  FFMA R173, R201, UR38, -R216 ;  /* 0x00000026c9ad7c23 */ /* 0x000fc400080008d8 */
[----:B------:R-:W-:Y:S01]  /*4f70*/  @!P2 FMUL R19, R19, 0.5 ;  /* 0x3f0000001313a820 */ /* 0x000fe20000400000 */
[----:B------:R-:W-:Y:S01]  /*4f80*/  FMNMX R153, R167, R4, !PT ;  /* 0x00000004a7997209 */ /* 0x000fe20007800000 */
[----:B-----5:R-:W-:Y:S01]  /*4f90*/  @!P5 FMUL R13, R13, R13 ;  /* 0x0000000d0d0dd220 */ /* 0x020fe20000400000 */
[----:B------:R-:W-:-:S02]  /*4fa0*/  FSETP.GEU.AND P5, PT, R17, -126, PT ;  /* 0xc2fc00001100780b */ /* 0x000fc40003fae000 */
[----:B------:R-:W-:Y:S01]  /*4fb0*/  FMNMX R4, R170, R153, !PT ;  /* 0x00000099aa047209 */ /* 0x000fe20007800000 */
[----:B------:R-:W1:Y:S01]  /*4fc0*/  MUFU.EX2 R19, R19 ;  /* 0x0000001300137308 */ /* 0x000e620000000800 */
[----:B------:R-:W-:-:S01]  /*4fd0*/  FFMA R153, R176, UR38, -R216 ;  /* 0x00000026b0997c23 */ /* 0x000fc200080008d8 */
[----:B------:R-:W-:Y:S01]  /*4fe0*/  @!P6 FMUL R18, R18, 0.5 ;  /* 0x3f0000001212e820 */ /* 0x000fe20000400000 */
[----:B--2---:R-:W-:Y:S01]  /*4ff0*/  FMNMX R157, R171, R4, !PT ;  /* 0x00000004ab9d7209 */ /* 0x004fe20007800000 */
[----:B---3--:R-:W-:Y:S01]  /*5000*/  @!P3 FMUL R16, R16, R16 ;  /* 0x000000101010b220 */ /* 0x008fe20000400000 */
[----:B------:R-:W-:Y:S01]  /*5010*/  FSETP.GEU.AND P3, PT, R20, -126, PT ;  /* 0xc2fc00001400780b */ /* 0x000fe20003f6e000 */
[----:B------:R-:W-:Y:S01]  /*5020*/  FFMA R176, R196, UR38, -R216 ;  /* 0x00000026c4b07c23 */ /* 0x000fe200080008d8 */
[----:B------:R-:W-:Y:S01]  /*5030*/  FMNMX R4, R174, R157, !PT ;  /* 0x0000009dae047209 */ /* 0x000fe20007800000 */
[----:B------:R-:W2:Y:S02]  /*5040*/  MUFU.EX2 R18, R18 ;  /* 0x0000001200127308 */ /* 0x000ea40000000800 */
[----:B------:R-:W-:Y:S01]  /*5050*/  @!P5 FMUL R17, R17, 0.5 ;  /* 0x3f0000001111d820 */ /* 0x000fe20000400000 */
[----:B------:R-:W-:-:S04]  /*5060*/  FMNMX R157, R175, R4, !PT ;  /* 0x00000004af9d7209 */ /* 0x000fc80007800000 */
[----:B------:R-:W-:Y:S01]  /*5070*/  FMNMX R4, R178, R157, !PT ;  /* 0x0000009db2047209 */ /* 0x000fe20007800000 */
[----:B------:R-:W3:Y:S01]  /*5080*/  MUFU.EX2 R17, R17 ;  /* 0x0000001100117308 */ /* 0x000ee20000000800 */
[----:B-1----:R-:W-:Y:S01]  /*5090*/  @!P2 FMUL R19, R19, R19 ;  /* 0x000000131313a220 */ /* 0x002fe20000400000 */
[----:B------:R-:W-:Y:S01]  /*50a0*/  @!P3 FMUL R20, R20, 0.5 ;  /* 0x3f0000001414b820 */ /* 0x000fe20000400000 */
[----:B------:R-:W-:Y:S01]  /*50b0*/  FSETP.GEU.AND P2, PT, R23, -126, PT ;  /* 0xc2fc00001700780b */ /* 0x000fe20003f4e000 */
[----:B------:R-:W-:Y:S01]  /*50c0*/  FFMA R157, R180, UR38, -R216 ;  /* 0x00000026b49d7c23 */ /* 0x000fe200080008d8 */
[----:B------:R-:W-:-:S03]  /*50d0*/  FMNMX R161, R179, R4, !PT ;  /* 0x00000004b3a17209 */ /* 0x000fc60007800000 */
[----:B------:R-:W1:Y:S01]  /*50e0*/  MUFU.EX2 R20, R20 ;  /* 0x0000001400147308 */ /* 0x000e620000000800 */
[----:B--2---:R-:W-:Y:S01]  /*50f0*/  @!P6 FMUL R18, R18, R18 ;  /* 0x000000121212e220 */ /* 0x004fe20000400000 */
[----:B------:R-:W-:Y:S02]  /*5100*/  FSETP.GEU.AND P6, PT, R22, -126, PT ;  /* 0xc2fc00001600780b */ /* 0x000fe40003fce000 */
[----:B------:R-:W-:-:S04]  /*5110*/  FMNMX R4, R182, R161, !PT ;  /* 0x000000a1b6047209 */ /* 0x000fc80007800000 */
[----:B------:R-:W-:Y:S01]  /*5120*/  @!P2 FMUL R23, R23, 0.5 ;  /* 0x3f0000001717a820 */ /* 0x000fe20000400000 */
[----:B---3--:R-:W-:Y:S01]  /*5130*/  @!P5 FMUL R17, R17, R17 ;  /* 0x000000111111d220 */ /* 0x008fe20000400000 */
[----:B------:R-:W-:Y:S02]  /*5140*/  FSETP.GEU.AND P5, PT, R21, -126, PT ;  /* 0xc2fc00001500780b */ /* 0x000fe40003fae000 */
[----:B------:R-:W-:Y:S02]  /*5150*/  FMNMX R161, R183, R4, !PT ;  /* 0x00000004b7a17209 */ /* 0x000fe40007800000 */
[----:B------:R-:W2:Y:S01]  /*5160*/  MUFU.EX2 R23, R23 ;  /* 0x0000001700177308 */ /* 0x000ea20000000800 */
[----:B------:R-:W-:Y:S01]  /*5170*/  @!P6 FMUL R22, R22, 0.5 ;  /* 0x3f0000001616e820 */ /* 0x000fe20000400000 */
[----:B------:R-:W-:Y:S01]  /*5180*/  FMNMX R4, R186, R161, !PT ;  /* 0x000000a1ba047209 */ /* 0x000fe20007800000 */
[----:B-1----:R-:W-:Y:S01]  /*5190*/  @!P3 FMUL R20, R20, R20 ;  /* 0x000000141414b220 */ /* 0x002fe20000400000 */
[----:B------:R-:W-:-:S02]  /*51a0*/  FSETP.GEU.AND P3, PT, R152, -126, PT ;  /* 0xc2fc00009800780b */ /* 0x000fc40003f6e000 */
[----:B------:R-:W-:Y:S02]  /*51b0*/  FMNMX R161, R187, R4, !PT ;  /* 0x00000004bba17209 */ /* 0x000fe40007800000 */
[----:B------:R-:W1:Y:S01]  /*51c0*/  MUFU.EX2 R22, R22 ;  /* 0x0000001600167308 */ /* 0x000e620000000800 */
[----:B------:R-:W-:Y:S01]  /*51d0*/  @!P5 FMUL R21, R21, 0.5 ;  /* 0x3f0000001515d820 */ /* 0x000fe20000400000 */
[----:B------:R-:W-:Y:S01]  /*51e0*/  FMNMX R4, R190, R161, !PT ;  /* 0x000000a1be047209 */ /* 0x000fe20007800000 */
[----:B------:R-:W-:-:S03]  /*51f0*/  FFMA R161, R185, UR38, -R216 ;  /* 0x00000026b9a17c23 */ /* 0x000fc600080008d8 */
[----:B------:R-:W-:Y:S02]  /*5200*/  FMNMX R165, R191, R4, !PT ;  /* 0x00000004bfa57209 */ /* 0x000fe40007800000 */
[----:B------:R-:W3:Y:S01]  /*5210*/  MUFU.EX2 R21, R21 ;  /* 0x0000001500157308 */ /* 0x000ee20000000800 */
[----:B------:R-:W-:Y:S01]  /*5220*/  @!P3 FMUL R152, R152, 0.5 ;  /* 0x3f0000009898b820 */ /* 0x000fe20000400000 */
[----:B--2---:R-:W-:Y:S01]  /*5230*/  @!P2 FMUL R23, R23, R23 ;  /* 0x000000171717a220 */ /* 0x004fe20000400000 */
[----:B------:R-:W-:Y:S02]  /*5240*/  FSETP.GEU.AND P2, PT, R157, -126, PT ;  /* 0xc2fc00009d00780b */ /* 0x000fe40003f4e000 */
[----:B------:R-:W-:-:S03]  /*5250*/  FMNMX R4, R194, R165, !PT ;  /* 0x000000a5c2047209 */ /* 0x000fc60007800000 */
[----:B------:R-:W2:Y:S01]  /*5260*/  MUFU.EX2 R152, R152 ;  /* 0x0000009800987308 */ /* 0x000ea20000000800 */
[----:B-1----:R-:W-:Y:S01]  /*5270*/  @!P6 FMUL R22, R22, R22 ;  /* 0x000000161616e220 */ /* 0x002fe20000400000 */
[----:B------:R-:W-:Y:S02]  /*5280*/  FSETP.GEU.AND P6, PT, R156, -126, PT ;  /* 0xc2fc00009c00780b */ /* 0x000fe40003fce000 */
[----:B------:R-:W-:-:S04]  /*5290*/  FMNMX R165, R195, R4, !PT ;  /* 0x00000004c3a57209 */ /* 0x000fc80007800000 */
[----:B------:R-:W-:Y:S01]  /*52a0*/  @!P2 FMUL R157, R157, 0.5 ;  /* 0x3f0000009d9da820 */ /* 0x000fe20000400000 */
[----:B---3--:R-:W-:Y:S01]  /*52b0*/  @!P5 FMUL R21, R21, R21 ;  /* 0x000000151515d220 */ /* 0x008fe20000400000 */
[----:B------:R-:W-:Y:S02]  /*52c0*/  FSETP.GEU.AND P5, PT, R153, -126, PT ;  /* 0xc2fc00009900780b */ /* 0x000fe40003fae000 */
[----:B------:R-:W-:Y:S02]  /*52d0*/  FMNMX R4, R198, R165, !PT ;  /* 0x000000a5c6047209 */ /* 0x000fe40007800000 */
[----:B------:R-:W1:Y:S01]  /*52e0*/  MUFU.EX2 R157, R157 ;  /* 0x0000009d009d7308 */ /* 0x000e620000000800 */
[----:B------:R-:W-:Y:S01]  /*52f0*/  @!P6 FMUL R156, R156, 0.5 ;  /* 0x3f0000009c9ce820 */ /* 0x000fe20000400000 */
[----:B------:R-:W-:Y:S01]  /*5300*/  FMNMX R165, R199, R4, !PT ;  /* 0x00000004c7a57209 */ /* 0x000fe20007800000 */
[----:B--2---:R-:W-:Y:S01]  /*5310*/  @!P3 FMUL R152, R152, R152 ;  /* 0x000000989898b220 */ /* 0x004fe20000400000 */
[----:B------:R-:W-:-:S02]  /*5320*/  FSETP.GEU.AND P3, PT, R160, -126, PT ;  /* 0xc2fc0000a000780b */ /* 0x000fc40003f6e000 */
[----:B------:R-:W-:Y:S01]  /*5330*/  FMNMX R4, R202, R165, !PT ;  /* 0x000000a5ca047209 */ /* 0x000fe20007800000 */
[----:B------:R-:W-:Y:S01]  /*5340*/  FFMA R165, R189, UR38, -R216 ;  /* 0x00000026bda57c23 */ /* 0x000fe200080008d8 */
[----:B------:R-:W2:Y:S01]  /*5350*/  MUFU.EX2 R156, R156 ;  /* 0x0000009c009c7308 */ /* 0x000ea20000000800 */
[----:B------:R-:W-:Y:S01]  /*5360*/  @!P5 FMUL R153, R153, 0.5 ;  /* 0x3f0000009999d820 */ /* 0x000fe20000400000 */
[----:B------:R-:W-:-:S04]  /*5370*/  FMNMX R169, R203, R4, !PT ;  /* 0x00000004cba97209 */ /* 0x000fc80007800000 */
[----:B------:R-:W-:Y:S02]  /*5380*/  FMNMX R4, R206, R169, !PT ;  /* 0x000000a9ce047209 */ /* 0x000fe40007800000 */
[----:B------:R-:W3:Y:S01]  /*5390*/  MUFU.EX2 R153, R153 ;  /* 0x0000009900997308 */ /* 0x000ee20000000800 */
[----:B------:R-:W-:Y:S01]  /*53a0*/  @!P3 FMUL R160, R160, 0.5 ;  /* 0x3f000000a0a0b820 */ /* 0x000fe20000400000 */
[----:B-1----:R-:W-:Y:S01]  /*53b0*/  @!P2 FMUL R157, R157, R157 ;  /* 0x0000009d9d9da220 */ /* 0x002fe20000400000 */
[----:B------:R-:W-:Y:S02]  /*53c0*/  FSETP.GEU.AND P2, PT, R168, -126, PT ;  /* 0xc2fc0000a800780b */ /* 0x000fe40003f4e000 */
        /* <DEDUP_REMOVED lines=16> */
[----:B------:R-:W-:Y:S02]  /*54d0*/  @!P5 FMUL R164, R164, 0.5 ;  /* 0x3f000000a4a4d820 */ /* 0x000fe40000400000 */
[----:B------:R-:W3:Y:S05]  /*54e0*/  SHFL.BFLY PT, R181, R4, 0x1, 0x1f ;  /* 0x0c201f0004b57f89 */ /* 0x000eea00000e0000 */
[----:B------:R-:W4:Y:S01]  /*54f0*/  MUFU.EX2 R164, R164 ;  /* 0x000000a400a47308 */ /* 0x000f220000000800 */
[----:B------:R-:W-:Y:S01]  /*5500*/  @!P3 FMUL R165, R165, 0.5 ;  /* 0x3f000000a5a5b820 */ /* 0x000fe20000400000 */
[----:B--2---:R-:W-:Y:S01]  /*5510*/  @!P2 FMUL R168, R168, R168 ;  /* 0x000000a8a8a8a220 */ /* 0x004fe20000400000 */
[----:B------:R-:W-:-:S05]  /*5520*/  FSETP.GEU.AND P2, PT, R176, -126, PT ;  /* 0xc2fc0000b000780b */ /* 0x000fca0003f4e000 */
[----:B------:R-:W2:Y:S01]  /*5530*/  MUFU.EX2 R165, R165 ;  /* 0x000000a500a57308 */ /* 0x000ea20000000800 */
[----:B-1----:R-:W-:Y:S01]  /*5540*/  @!P6 FMUL R161, R161, R161 ;  /* 0x000000a1a1a1e220 */ /* 0x002fe20000400000 */
[----:B------:R-:W-:-:S06]  /*5550*/  FSETP.GEU.AND P6, PT, R193, -126, PT ;  /* 0xc2fc0000c100780b */ /* 0x000fcc0003fce000 */
[----:B------:R-:W-:Y:S01]  /*5560*/  @!P2 FMUL R176, R176, 0.5 ;  /* 0x3f000000b0b0a820 */ /* 0x000fe20000400000 */
[----:B----4-:R-:W-:Y:S01]  /*5570*/  @!P5 FMUL R164, R164, R164 ;  /* 0x000000a4a4a4d220 */ /* 0x010fe20000400000 */
[----:B------:R-:W-:Y:S02]  /*5580*/  FSETP.GEU.AND P5, PT, R172, -126, PT ;  /* 0xc2fc0000ac00780b */ /* 0x000fe40003fae000 */
[----:B---3--:R-:W-:Y:S01]  /*5590*/  FMNMX R4, R4, R181, !PT ;  /* 0x000000b504047209 */ /* 0x008fe20007800000 */
[----:B------:R-:W-:Y:S01]  /*55a0*/  FFMA R181, R205, UR38, -R216 ;  /* 0x00000026cdb57c23 */ /* 0x000fe200080008d8 */
[----:B------:R-:W1:Y:S01]  /*55b0*/  MUFU.EX2 R176, R176 ;  /* 0x000000b000b07308 */ /* 0x000e620000000800 */
[----:B------:R-:W-:Y:S01]  /*55c0*/  @!P6 FMUL R193, R193, 0.5 ;  /* 0x3f000000c1c1e820 */ /* 0x000fe20000400000 */
[----:B--2---:R-:W-:Y:S01]  /*55d0*/  @!P3 FMUL R165, R165, R165 ;  /* 0x000000a5a5a5b220 */ /* 0x004fe20000400000 */
[----:B------:R-:W-:Y:S01]  /*55e0*/  FSETP.GEU.AND P3, PT, R177, -126, PT ;  /* 0xc2fc0000b100780b */ /* 0x000fe20003f6e000 */
[----:B------:R-:W2:Y:S04]  /*55f0*/  SHFL.BFLY PT, R185, R4, 0x2, 0x1f ;  /* 0x0c401f0004b97f89 */ /* 0x000ea800000e0000 */
[----:B------:R-:W3:Y:S01]  /*5600*/  MUFU.EX2 R169, R193 ;  /* 0x000000c100a97308 */ /* 0x000ee20000000800 */
[----:B------:R-:W-:-:S07]  /*5610*/  @!P5 FMUL R172, R172, 0.5 ;  /* 0x3f000000acacd820 */ /* 0x000fce0000400000 */
[----:B------:R-:W4:Y:S01]  /*5620*/  MUFU.EX2 R172, R172 ;  /* 0x000000ac00ac7308 */ /* 0x000f220000000800 */
[----:B------:R-:W-:Y:S01]  /*5630*/  @!P3 FMUL R177, R177, 0.5 ;  /* 0x3f000000b1b1b820 */ /* 0x000fe20000400000 */
[----:B-1----:R-:W-:Y:S01]  /*5640*/  @!P2 FMUL R176, R176, R176 ;  /* 0x000000b0b0b0a220 */ /* 0x002fe20000400000 */
[----:B------:R-:W-:-:S05]  /*5650*/  FSETP.GEU.AND P2, PT, R204, -126, PT ;  /* 0xc2fc0000cc00780b */ /* 0x000fca0003f4e000 */
[----:B------:R-:W1:Y:S01]  /*5660*/  MUFU.EX2 R177, R177 ;  /* 0x000000b100b17308 */ /* 0x000e620000000800 */
[----:B---3--:R-:W-:Y:S01]  /*5670*/  @!P6 FMUL R169, R169, R169 ;  /* 0x000000a9a9a9e220 */ /* 0x008fe20000400000 */
[----:B------:R-:W-:Y:S02]  /*5680*/  FSETP.GEU.AND P6, PT, R173, -126, PT ;  /* 0xc2fc0000ad00780b */ /* 0x000fe40003fce000 */
[----:B--2---:R-:W-:Y:S01]  /*5690*/  FMNMX R4, R4, R185, !PT ;  /* 0x000000b904047209 */ /* 0x004fe20007800000 */
[----:B------:R-:W-:Y:S01]  /*56a0*/  FADD R208, R18, R169 ;  /* 0x000000a912d07221 */ /* 0x000fe20000000000 */
[----:B------:R-:W-:Y:S02]  /*56b0*/  F2FP.SATFINITE.E4M3.F32.PACK_AB_MERGE_C R18, RZ, R18, RZ ;  /* 0x00000012ff12723e */ /* 0x000fe400048070ff */
[----:B------:R-:W-:Y:S01]  /*56c0*/  @!P2 FMUL R204, R204, 0.5 ;  /* 0x3f000000cccca820 */ /* 0x000fe20000400000 */
[----:B----4-:R-:W-:Y:S01]  /*56d0*/  @!P5 FMUL R172, R172, R172 ;  /* 0x000000acacacd220 */ /* 0x010fe20000400000 */
[----:B------:R-:W-:-:S02]  /*56e0*/  FSETP.GEU.AND P5, PT, R200, -126, PT ;  /* 0xc2fc0000c800780b */ /* 0x000fc40003fae000 */
[----:B------:R-:W2:Y:S01]  /*56f0*/  MUFU.EX2 R184, R204 ;  /* 0x000000cc00b87308 */ /* 0x000ea20000000800 */
[----:B------:R-:W-:Y:S02]  /*5700*/  LOP3.LUT R18, R18, 0xffff, RZ, 0xc0, !PT ;  /* 0x0000ffff12127812 */ /* 0x000fe400078ec0ff */
[----:B------:R-:W-:Y:S01]  /*5710*/  @!P6 FMUL R173, R173, 0.5 ;  /* 0x3f000000adade820 */ /* 0x000fe20000400000 */
[----:B------:R-:W-:Y:S01]  /*5720*/  F2FP.SATFINITE.E4M3.F32.PACK_AB_MERGE_C R169, RZ, R169, RZ ;  /* 0x000000a9ffa9723e */ /* 0x000fe200048070ff */
[----:B-1----:R-:W-:Y:S01]  /*5730*/  @!P3 FMUL R177, R177, R177 ;  /* 0x000000b1b1b1b220 */ /* 0x002fe20000400000 */
[----:B------:R-:W-:Y:S02]  /*5740*/  FSETP.GEU.AND P3, PT, R181, -126, PT ;  /* 0xc2fc0000b500780b */ /* 0x000fe40003f6e000 */
[----:B------:R-:W-:Y:S01]  /*5750*/  LOP3.LUT R169, R169, 0xffff, RZ, 0xc0, !PT ;  /* 0x0000ffffa9a97812 */ /* 0x000fe200078ec0ff */
[----:B------:R-:W1:Y:S02]  /*5760*/  MUFU.EX2 R173, R173 ;  /* 0x000000ad00ad7308 */ /* 0x000e640000000800 */
[----:B------:R-:W-:-:S06]  /*5770*/  @!P5 FMUL R200, R200, 0.5 ;  /* 0x3f000000c8c8d820 */ /* 0x000fcc0000400000 */
[----:B------:R3:W4:Y:S01]  /*5780*/  MUFU.EX2 R180, R200 ;  /* 0x000000c800b47308 */ /* 0x0007220000000800 */
[----:B--2---:R-:W-:Y:S01]  /*5790*/  @!P2 FMUL R184, R184, R184 ;  /* 0x000000b8b8b8a220 */ /* 0x004fe20000400000 */
[----:B------:R-:W-:Y:S01]  /*57a0*/  @!P3 FMUL R181, R181, 0.5 ;  /* 0x3f000000b5b5b820 */ /* 0x000fe20000400000 */
[----:B------:R-:W-:-:S05]  /*57b0*/  FSETP.NEU.AND P2, PT, R4, -INF , PT ;  /* 0xff8000000400780b */ /* 0x000fca0003f4d000 */
[----:B------:R-:W2:Y:S01]  /*57c0*/  MUFU.EX2 R181, R181 ;  /* 0x000000b500b57308 */ /* 0x000ea20000000800 */
[----:B-1----:R-:W-:Y:S01]  /*57d0*/  @!P6 FMUL R173, R173, R173 ;  /* 0x000000adadade220 */ /* 0x002fe20000400000 */
[----:B------:R-:W-:Y:S02]  /*57e0*/  FSETP.GEU.AND P6, PT, R209, -126, PT ;  /* 0xc2fc0000d100780b */ /* 0x000fe40003fce000 */
[----:B---3--:R-:W-:Y:S02]  /*57f0*/  FSEL R200, R4, RZ, P2 ;  /* 0x000000ff04c87208 */ /* 0x008fe40001000000 */
[----:B------:R-:W-:Y:S01]  /*5800*/  FSETP.GEU.AND P2, PT, R212, -126, PT ;  /* 0xc2fc0000d400780b */ /* 0x000fe20003f4e000 */
[----:B----4-:R-:W-:Y:S01]  /*5810*/  @!P5 FMUL R180, R180, R180 ;  /* 0x000000b4b4b4d220 */ /* 0x010fe20000400000 */
[----:B------:R-:W-:Y:S01]  /*5820*/  FSETP.GEU.AND P5, PT, R188, -126, PT ;  /* 0xc2fc0000bc00780b */ /* 0x000fe20003fae000 */
[C---:B------:R-:W-:Y:S01]  /*5830*/  FMUL R204, R200.reuse, UR38 ;  /* 0x00000026c8cc7c20 */ /* 0x040fe20008400000 */
[----:B------:R-:W-:Y:S01]  /*5840*/  FADD R7, -R200, R7 ;  /* 0x00000007c8077221 */ /* 0x000fe20000000100 */
[----:B------:R-:W-:-:S01]  /*5850*/  FADD R200, R21, R180 ;  /* 0x000000b415c87221 */ /* 0x000fc20000000000 */
[----:B------:R-:W-:-:S03]  /*5860*/  F2FP.SATFINITE.E4M3.F32.PACK_AB_MERGE_C R21, RZ, R21, RZ ;  /* 0x00000015ff15723e */ /* 0x000fc600048070ff */
[----:B------:R-:W-:Y:S01]  /*5870*/  @!P6 FMUL R209, R209, 0.5 ;  /* 0x3f000000d1d1e820 */ /* 0x000fe20000400000 */
[----:B------:R-:W-:-:S01]  /*5880*/  FFMA R189, R154, UR38, -R204 ;  /* 0x000000269abd7c23 */ /* 0x000fc200080008cc */
[----:B--2---:R-:W-:Y:S01]  /*5890*/  @!P3 FMUL R181, R181, R181 ;  /* 0x000000b5b5b5b220 */ /* 0x004fe20000400000 */
[----:B------:R-:W-:Y:S01]  /*58a0*/  FSETP.GEU.AND P3, PT, R213, -126, PT ;  /* 0xc2fc0000d500780b */ /* 0x000fe20003f6e000 */
[----:B------:R-:W1:Y:S01]  /*58b0*/  MUFU.EX2 R185, R209 ;  /* 0x000000d100b97308 */ /* 0x000e620000000800 */
[----:B------:R-:W-:Y:S01]  /*58c0*/  @!P2 FMUL R212, R212, 0.5 ;  /* 0x3f000000d4d4a820 */ /* 0x000fe20000400000 */
[--C-:B------:R-:W-:Y:S01]  /*58d0*/  FFMA R192, R155, UR38, -R204.reuse ;  /* 0x000000269bc07c23 */ /* 0x100fe200080008cc */
[----:B------:R-:W-:-:S01]  /*58e0*/  FFMA R193, R158, UR38, -R204 ;  /* 0x000000269ec17c23 */ /* 0x000fc200080008cc */
[----:B------:R-:W-:Y:S01]  /*58f0*/  @!P5 FMUL R188, R188, 0.5 ;  /* 0x3f000000bcbcd820 */ /* 0x000fe20000400000 */
[----:B------:R-:W-:-:S01]  /*5900*/  FFMA R196, R159, UR38, -R204 ;  /* 0x000000269fc47c23 */ /* 0x000fc200080008cc */
[--C-:B------:R-:W-:Y:S01]  /*5910*/  FFMA R197, R162, UR38, -R204.reuse ;  /* 0x00000026a2c57c23 */ /* 0x100fe200080008cc */
[----:B------:R-:W-:-:S01]  /*5920*/  FFMA R201, R183, UR38, -R204 ;  /* 0x00000026b7c97c23 */ /* 0x000fc200080008cc */
[----:B------:R2:W3:Y:S01]  /*5930*/  MUFU.EX2 R154, R212 ;  /* 0x000000d4009a7308 */ /* 0x0004e20000000800 */
[----:B------:R-:W-:-:S01]  /*5940*/  FFMA R205, R195, UR38, -R204 ;  /* 0x00000026c3cd7c23 */ /* 0x000fc200080008cc */
[--C-:B------:R-:W-:Y:S01]  /*5950*/  FFMA R198, R198, UR38, -R204.reuse ;  /* 0x00000026c6c67c23 */ /* 0x100fe200080008cc */
[----:B------:R-:W-:-:S01]  /*5960*/  FFMA R202, R202, UR38, -R204 ;  /* 0x00000026caca7c23 */ /* 0x000fc200080008cc */
[----:B------:R-:W-:Y:S01]  /*5970*/  @!P3 FMUL R213, R213, 0.5 ;  /* 0x3f000000d5d5b820 */ /* 0x000fe20000400000 */
[----:B------:R-:W-:-:S01]  /*5980*/  FFMA R210, R210, UR38, -R204 ;  /* 0x00000026d2d27c23 */ /* 0x000fc200080008cc */
[--C-:B------:R-:W-:Y:S01]  /*5990*/  FFMA R203, R203, UR38, -R204.reuse ;  /* 0x00000026cbcb7c23 */ /* 0x100fe200080008cc */
[----:B------:R-:W-:-:S01]  /*59a0*/  FFMA R215, R215, UR38, -R204 ;  /* 0x00000026d7d77c23 */ /* 0x000fc200080008cc */
[----:B------:R-:W4:Y:S01]  /*59b0*/  MUFU.EX2 R188, R188 ;  /* 0x000000bc00bc7308 */ /* 0x000f220000000800 */
[----:B-1----:R-:W-:Y:S01]  /*59c0*/  @!P6 FMUL R185, R185, R185 ;  /* 0x000000b9b9b9e220 */ /* 0x002fe20000400000 */
[----:B------:R-:W-:Y:S01]  /*59d0*/  FSETP.GEU.AND P6, PT, R192, -126, PT ;  /* 0xc2fc0000c000780b */ /* 0x000fe20003fce000 */
[----:B------:R-:W-:-:S01]  /*59e0*/  FADD R209, R16, R165 ;  /* 0x000000a510d17221 */ /* 0x000fc20000000000 */
[----:B--2---:R-:W-:Y:S01]  /*59f0*/  FADD R212, R152, R181 ;  /* 0x000000b598d47221 */ /* 0x004fe20000000000 */
[----:B------:R-:W-:Y:S01]  /*5a00*/  F2FP.SATFINITE.E4M3.F32.PACK_AB_MERGE_C R16, RZ, R16, RZ ;  /* 0x00000010ff10723e */ /* 0x000fe200048070ff */
[----:B------:R-:W-:Y:S01]  /*5a10*/  FMUL R7, R7, UR38 ;  /* 0x0000002607077c20 */ /* 0x000fe20008400000 */
[----:B------:R-:W-:Y:S01]  /*5a20*/  F2FP.SATFINITE.E4M3.F32.PACK_AB_MERGE_C R152, RZ, R152, RZ ;  /* 0x00000098ff98723e */ /* 0x000fe200048070ff */
[----:B------:R1:W2:Y:S01]  /*5a30*/  MUFU.EX2 R155, R213 ;  /* 0x000000d5009b7308 */ /* 0x0002a20000000800 */
[----:B---3--:R-:W-:Y:S01]  /*5a40*/  @!P2 FMUL R154, R154, R154 ;  /* 0x0000009a9a9aa220 */ /* 0x008fe20000400000 */
[----:B------:R-:W-:Y:S01]  /*5a50*/  FSETP.GEU.AND P2, PT, R193, -126, PT ;  /* 0xc2fc0000c100780b */ /* 0x000fe20003f4e000 */
[----:B------:R-:W-:-:S01]  /*5a60*/  FADD R209, R209, R212 ;  /* 0x000000d4d1d17221 */ /* 0x000fc20000000000 */
[----:B------:R-:W-:Y:S01]  /*5a70*/  FADD R212, R20, R177 ;  /* 0x000000b114d47221 */ /* 0x000fe20000000000 */
[----:B------:R-:W-:-:S02]  /*5a80*/  F2FP.SATFINITE.E4M3.F32.PACK_AB_MERGE_C R20, RZ, R20, RZ ;  /* 0x00000014ff14723e */ /* 0x000fc400048070ff */
[----:B------:R-:W-:Y:S01]  /*5a90*/  @!P6 FMUL R192, R192, 0.5 ;  /* 0x3f000000c0c0e820 */ /* 0x000fe20000400000 */
[----:B------:R-:W-:Y:S01]  /*5aa0*/  LOP3.LUT R16, R16, 0xffff, RZ, 0xc0, !PT ;  /* 0x0000ffff10107812 */ /* 0x000fe200078ec0ff */
[----:B----4-:R-:W-:Y:S01]  /*5ab0*/  @!P5 FMUL R188, R188, R188 ;  /* 0x000000bcbcbcd220 */ /* 0x010fe20000400000 */
[----:B------:R-:W-:Y:S01]  /*5ac0*/  FSETP.GEU.AND P5, PT, R189, -126, PT ;  /* 0xc2fc0000bd00780b */ /* 0x000fe20003fae000 */
[----:B------:R3:W4:Y:S01]  /*5ad0*/  MUFU.EX2 R159, R192 ;  /* 0x000000c0009f7308 */ /* 0x0007220000000800 */
[----:B-1----:R-:W-:-:S01]  /*5ae0*/  FFMA R213, R214, UR38, -R204 ;  /* 0x00000026d6d57c23 */ /* 0x002fc200080008cc */
[----:B------:R-:W-:Y:S01]  /*5af0*/  FADD R11, R153, R188 ;  /* 0x000000bc990b7221 */ /* 0x000fe20000000000 */
[----:B------:R-:W-:Y:S01]  /*5b00*/  LOP3.LUT R20, R20, 0xffff, RZ, 0xc0, !PT ;  /* 0x0000ffff14147812 */ /* 0x000fe200078ec0ff */
[----:B------:R-:W-:Y:S01]  /*5b10*/  @!P2 FMUL R193, R193, 0.5 ;  /* 0x3f000000c1c1a820 */ /* 0x000fe20000400000 */
[----:B------:R-:W-:Y:S01]  /*5b20*/  LOP3.LUT R21, R21, 0xff, RZ, 0xc0, !PT ;  /* 0x000000ff15157812 */ /* 0x000fe200078ec0ff */
[----:B--2---:R-:W-:Y:S01]  /*5b30*/  @!P3 FMUL R155, R155, R155 ;  /* 0x0000009b9b9bb220 */ /* 0x004fe20000400000 */
[----:B------:R-:W-:Y:S01]  /*5b40*/  FSETP.GEU.AND P3, PT, R196, -126, PT ;  /* 0xc2fc0000c400780b */ /* 0x000fe20003f6e000 */
[----:B------:R1:W2:Y:S01]  /*5b50*/  MUFU.EX2 R162, R193 ;  /* 0x000000c100a27308 */ /* 0x0002a20000000800 */
[----:B---3--:R-:W-:-:S01]  /*5b60*/  FFMA R192, R166, UR38, -R204 ;  /* 0x00000026a6c07c23 */ /* 0x008fc200080008cc */
[----:B------:R-:W-:-:S02]  /*5b70*/  F2FP.SATFINITE.E4M3.F32.PACK_AB_MERGE_C R153, RZ, R153, RZ ;  /* 0x00000099ff99723e */ /* 0x000fc400048070ff */
[----:B------:R-:W-:Y:S01]  /*5b80*/  @!P5 FMUL R189, R189, 0.5 ;  /* 0x3f000000bdbdd820 */ /* 0x000fe20000400000 */
[----:B------:R-:W-:Y:S02]  /*5b90*/  LOP3.LUT R152, R152, 0xffff, RZ, 0xc0, !PT ;  /* 0x0000ffff98987812 */ /* 0x000fe400078ec0ff */
[----:B------:R-:W-:Y:S01]  /*5ba0*/  F2FP.SATFINITE.E4M3.F32.PACK_AB_MERGE_C R165, RZ, R165, RZ ;  /* 0x000000a5ffa5723e */ /* 0x000fe200048070ff */
[----:B------:R3:W5:Y:S01]  /*5bb0*/  MUFU.EX2 R158, R189 ;  /* 0x000000bd009e7308 */ /* 0x0007620000000800 */
[----:B----4-:R-:W-:Y:S01]  /*5bc0*/  @!P6 FMUL R159, R159, R159 ;  /* 0x0000009f9f9fe220 */ /* 0x010fe20000400000 */
[--C-:B-1----:R-:W-:Y:S01]  /*5bd0*/  FFMA R193, R167, UR38, -R204.reuse ;  /* 0x00000026a7c17c23 */ /* 0x102fe200080008cc */
[----:B------:R-:W-:Y:S01]  /*5be0*/  F2FP.SATFINITE.E4M3.F32.PACK_AB_MERGE_C R180, RZ, R180, RZ ;  /* 0x000000b4ffb4723e */ /* 0x000fe200048070ff */
[----:B------:R-:W-:Y:S01]  /*5bf0*/  @!P3 FMUL R196, R196, 0.5 ;  /* 0x3f000000c4c4b820 */ /* 0x000fe20000400000 */
[----:B------:R-:W-:Y:S02]  /*5c00*/  F2FP.SATFINITE.E4M3.F32.PACK_AB_MERGE_C R181, RZ, R181, RZ ;  /* 0x000000b5ffb5723e */ /* 0x000fe400048070ff */
[----:B------:R-:W-:Y:S01]  /*5c10*/  F2FP.SATFINITE.E4M3.F32.PACK_AB_MERGE_C R177, RZ, R177, RZ ;  /* 0x000000b1ffb1723e */ /* 0x000fe200048070ff */
[----:B---3--:R-:W-:-:S01]  /*5c20*/  FFMA R189, R163, UR38, -R204 ;  /* 0x00000026a3bd7c23 */ /* 0x008fc200080008cc */
[----:B--2---:R-:W-:Y:S01]  /*5c30*/  @!P2 FMUL R162, R162, R162 ;  /* 0x000000a2a2a2a220 */ /* 0x004fe20000400000 */
[----:B------:R1:W2:Y:S01]  /*5c40*/  MUFU.EX2 R163, R196 ;  /* 0x000000c400a37308 */ /* 0x0002a20000000800 */
[----:B------:R-:W-:-:S02]  /*5c50*/  FSETP.GEU.AND P2, PT, R192, -126, PT ;  /* 0xc2fc0000c000780b */ /* 0x000fc40003f4e000 */
[----:B------:R-:W-:Y:S02]  /*5c60*/  FSETP.GEU.AND P6, PT, R189, -126, PT ;  /* 0xc2fc0000bd00780b */ /* 0x000fe40003fce000 */
[----:B------:R-:W-:Y:S01]  /*5c70*/  F2FP.SATFINITE.E4M3.F32.PACK_AB_MERGE_C R188, RZ, R188, RZ ;  /* 0x000000bcffbc723e */ /* 0x000fe200048070ff */
[----:B-----5:R-:W-:Y:S01]  /*5c80*/  @!P5 FMUL R158, R158, R158 ;  /* 0x0000009e9e9ed220 */ /* 0x020fe20000400000 */
[----:B------:R-:W-:Y:S01]  /*5c90*/  FSETP.GEU.AND P5, PT, R197, -126, PT ;  /* 0xc2fc0000c500780b */ /* 0x000fe20003fae000 */
[----:B-1----:R-:W-:Y:S01]  /*5ca0*/  FFMA R196, R170, UR38, -R204 ;  /* 0x00000026aac47c23 */ /* 0x002fe200080008cc */
[----:B------:R-:W-:-:S05]  /*5cb0*/  LOP3.LUT R177, R177, 0xffff, RZ, 0xc0, !PT ;  /* 0x0000ffffb1b17812 */ /* 0x000fca00078ec0ff */
[----:B------:R-:W-:Y:S02]  /*5cc0*/  @!P2 FMUL R192, R192, 0.5 ;  /* 0x3f000000c0c0a820 */ /* 0x000fe40000400000 */
[----:B------:R-:W-:Y:S01]  /*5cd0*/  @!P6 FMUL R189, R189, 0.5 ;  /* 0x3f000000bdbde820 */ /* 0x000fe20000400000 */
[----:B--2---:R-:W-:Y:S01]  /*5ce0*/  @!P3 FMUL R163, R163, R163 ;  /* 0x000000a3a3a3b220 */ /* 0x004fe20000400000 */
[----:B------:R-:W-:Y:S01]  /*5cf0*/  FSETP.GEU.AND P3, PT, R193, -126, PT ;  /* 0xc2fc0000c100780b */ /* 0x000fe20003f6e000 */
[----:B------:R1:W2:Y:S01]  /*5d00*/  MUFU.EX2 R170, R192 ;  /* 0x000000c000aa7308 */ /* 0x0002a20000000800 */
[----:B------:R-:W-:-:S07]  /*5d10*/  @!P5 FMUL R197, R197, 0.5 ;  /* 0x3f000000c5c5d820 */ /* 0x000fce0000400000 */
[----:B------:R3:W4:Y:S01]  /*5d20*/  MUFU.EX2 R167, R189 ;  /* 0x000000bd00a77308 */ /* 0x0007220000000800 */
[----:B-1----:R-:W-:-:S03]  /*5d30*/  FFMA R192, R175, UR38, -R204 ;  /* 0x00000026afc07c23 */ /* 0x002fc600080008cc */
[----:B------:R-:W-:-:S04]  /*5d40*/  @!P3 FMUL R193, R193, 0.5 ;  /* 0x3f000000c1c1b820 */ /* 0x000fc80000400000 */
[----:B------:R1:W5:Y:S01]  /*5d50*/  MUFU.EX2 R166, R197 ;  /* 0x000000c500a67308 */ /* 0x0003620000000800 */
[----:B---3--:R-:W-:-:S01]  /*5d60*/  FFMA R189, R174, UR38, -R204 ;  /* 0x00000026aebd7c23 */ /* 0x008fc200080008cc */
[----:B--2---:R-:W-:-:S04]  /*5d70*/  @!P2 FMUL R170, R170, R170 ;  /* 0x000000aaaaaaa220 */ /* 0x004fc80000400000 */
[----:B------:R-:W-:Y:S01]  /*5d80*/  FSETP.GEU.AND P2, PT, R189, -126, PT ;  /* 0xc2fc0000bd00780b */ /* 0x000fe20003f4e000 */
[----:B-1----:R-:W-:-:S01]  /*5d90*/  FFMA R197, R171, UR38, -R204 ;  /* 0x00000026abc57c23 */ /* 0x002fc200080008cc */
[----:B----4-:R-:W-:Y:S01]  /*5da0*/  @!P6 FMUL R167, R167, R167 ;  /* 0x000000a7a7a7e220 */ /* 0x010fe20000400000 */
[----:B------:R1:W2:Y:S03]  /*5db0*/  MUFU.EX2 R171, R193 ;  /* 0x000000c100ab7308 */ /* 0x0002a60000000800 */
[----:B------:R-:W-:Y:S01]  /*5dc0*/  FSETP.GEU.AND P6, PT, R197, -126, PT ;  /* 0xc2fc0000c500780b */ /* 0x000fe20003fce000 */
[----:B-----5:R-:W-:Y:S01]  /*5dd0*/  @!P5 FMUL R166, R166, R166 ;  /* 0x000000a6a6a6d220 */ /* 0x020fe20000400000 */
[----:B------:R-:W-:-:S05]  /*5de0*/  FSETP.GEU.AND P5, PT, R196, -126, PT ;  /* 0xc2fc0000c400780b */ /* 0x000fca0003fae000 */
[----:B------:R-:W-:Y:S01]  /*5df0*/  @!P2 FMUL R189, R189, 0.5 ;  /* 0x3f000000bdbda820 */ /* 0x000fe20000400000 */
[----:B-1----:R-:W-:-:S03]  /*5e00*/  FFMA R193, R178, UR38, -R204 ;  /* 0x00000026b2c17c23 */ /* 0x002fc600080008cc */
[----:B------:R-:W1:Y:S02]  /*5e10*/  MUFU.EX2 R178, R189 ;  /* 0x000000bd00b27308 */ /* 0x000e640000000800 */
[----:B------:R-:W-:Y:S01]  /*5e20*/  @!P6 FMUL R197, R197, 0.5 ;  /* 0x3f000000c5c5e820 */ /* 0x000fe20000400000 */
[----:B--2---:R-:W-:Y:S01]  /*5e30*/  @!P3 FMUL R171, R171, R171 ;  /* 0x000000abababb220 */ /* 0x004fe20000400000 */
[----:B------:R-:W-:-:S04]  /*5e40*/  FSETP.GEU.AND P3, PT, R192, -126, PT ;  /* 0xc2fc0000c000780b */ /* 0x000fc80003f6e000 */
[----:B------:R2:W3:Y:S01]  /*5e50*/  MUFU.EX2 R175, R197 ;  /* 0x000000c500af7308 */ /* 0x0004e20000000800 */
[----:B------:R-:W-:-:S07]  /*5e60*/  @!P5 FMUL R196, R196, 0.5 ;  /* 0x3f000000c4c4d820 */ /* 0x000fce0000400000 */
[----:B------:R4:W5:Y:S01]  /*5e70*/  MUFU.EX2 R174, R196 ;  /* 0x000000c400ae7308 */ /* 0x0009620000000800 */
[----:B--2---:R-:W-:-:S01]  /*5e80*/  FFMA R197, R182, UR38, -R204 ;  /* 0x00000026b6c57c23 */ /* 0x004fc200080008cc */
[----:B-1----:R-:W-:Y:S01]  /*5e90*/  @!P2 FMUL R178, R178, R178 ;  /* 0x000000b2b2b2a220 */ /* 0x002fe20000400000 */
[----:B------:R-:W-:-:S03]  /*5ea0*/  @!P3 FMUL R192, R192, 0.5 ;  /* 0x3f000000c0c0b820 */ /* 0x000fc60000400000 */
[----:B------:R-:W-:Y:S01]  /*5eb0*/  FSETP.GEU.AND P2, PT, R197, -126, PT ;  /* 0xc2fc0000c500780b */ /* 0x000fe20003f4e000 */
[----:B----4-:R-:W-:-:S01]  /*5ec0*/  FFMA R196, R179, UR38, -R204 ;  /* 0x00000026b3c47c23 */ /* 0x010fc200080008cc */
[----:B---3--:R-:W-:Y:S01]  /*5ed0*/  @!P6 FMUL R175, R175, R175 ;  /* 0x000000afafafe220 */ /* 0x008fe20000400000 */
[----:B------:R1:W2:Y:S03]  /*5ee0*/  MUFU.EX2 R179, R192 ;  /* 0x000000c000b37308 */ /* 0x0002a60000000800 */
[----:B------:R-:W-:Y:S01]  /*5ef0*/  FSETP.GEU.AND P6, PT, R196, -126, PT ;  /* 0xc2fc0000c400780b */ /* 0x000fe20003fce000 */
[----:B-----5:R-:W-:Y:S01]  /*5f00*/  @!P5 FMUL R174, R174, R174 ;  /* 0x000000aeaeaed220 */ /* 0x020fe20000400000 */
[----:B------:R-:W-:-:S05]  /*5f10*/  FSETP.GEU.AND P5, PT, R193, -126, PT ;  /* 0xc2fc0000c100780b */ /* 0x000fca0003fae000 */
[----:B------:R-:W-:Y:S01]  /*5f20*/  @!P2 FMUL R197, R197, 0.5 ;  /* 0x3f000000c5c5a820 */ /* 0x000fe20000400000 */
[----:B-1----:R-:W-:-:S03]  /*5f30*/  FFMA R192, R186, UR38, -R204 ;  /* 0x00000026bac07c23 */ /* 0x002fc600080008cc */
[----:B------:R1:W3:Y:S02]  /*5f40*/  MUFU.EX2 R186, R197 ;  /* 0x000000c500ba7308 */ /* 0x0002e40000000800 */
[----:B------:R-:W-:Y:S01]  /*5f50*/  @!P6 FMUL R196, R196, 0.5 ;  /* 0x3f000000c4c4e820 */ /* 0x000fe20000400000 */
[----:B--2---:R-:W-:Y:S01]  /*5f60*/  @!P3 FMUL R179, R179, R179 ;  /* 0x000000b3b3b3b220 */ /* 0x004fe20000400000 */
[----:B------:R-:W-:-:S04]  /*5f70*/  FSETP.GEU.AND P3, PT, R201, -126, PT ;  /* 0xc2fc0000c900780b */ /* 0x000fc80003f6e000 */
[----:B------:R2:W4:Y:S01]  /*5f80*/  MUFU.EX2 R183, R196 ;  /* 0x000000c400b77308 */ /* 0x0005220000000800 */
[----:B------:R-:W-:Y:S01]  /*5f90*/  @!P5 FMUL R193, R193, 0.5 ;  /* 0x3f000000c1c1d820 */ /* 0x000fe20000400000 */
[----:B-1----:R-:W-:-:S06]  /*5fa0*/  FFMA R197, R191, UR38, -R204 ;  /* 0x00000026bfc57c23 */ /* 0x002fcc00080008cc */
[----:B------:R1:W5:Y:S01]  /*5fb0*/  MUFU.EX2 R182, R193 ;  /* 0x000000c100b67308 */ /* 0x0003620000000800 */
[----:B--2---:R-:W-:-:S01]  /*5fc0*/  FFMA R196, R190, UR38, -R204 ;  /* 0x00000026bec47c23 */ /* 0x004fc200080008cc */
[----:B---3--:R-:W-:Y:S01]  /*5fd0*/  @!P2 FMUL R186, R186, R186 ;  /* 0x000000bababaa220 */ /* 0x008fe20000400000 */
[----:B------:R-:W-:-:S03]  /*5fe0*/  @!P3 FMUL R201, R201, 0.5 ;  /* 0x3f000000c9c9b820 */ /* 0x000fc60000400000 */
        /* <DEDUP_REMOVED lines=13> */
[----:B------:R-:W2:Y:S01]  /*60c0*/  MUFU.EX2 R190, R193 ;  /* 0x000000c100be7308 */ /* 0x000ea20000000800 */
[----:B------:R-:W-:-:S07]  /*60d0*/  @!P5 FMUL R192, R192, 0.5 ;  /* 0x3f000000c0c0d820 */ /* 0x000fce0000400000 */
[----:B------:R-:W3:Y:S01]  /*60e0*/  MUFU.EX2 R189, R192 ;  /* 0x000000c000bd7308 */ /* 0x000ee20000000800 */
[----:B-1----:R-:W-:Y:S01]  /*60f0*/  @!P2 FMUL R191, R191, R191 ;  /* 0x000000bfbfbfa220 */ /* 0x002fe20000400000 */
[----:B------:R-:W-:Y:S01]  /*6100*/  FSETP.GEU.AND P2, PT, R198, -126, PT ;  /* 0xc2fc0000c600780b */ /* 0x000fe20003f4e000 */
[----:B------:R-:W-:Y:S02]  /*6110*/  @!P3 FMUL R197, R197, 0.5 ;  /* 0x3f000000c5c5b820 */ /* 0x000fe40000400000 */
[----:B------:R-:W-:Y:S01]  /*6120*/  FADD R216, R162, R191 ;  /* 0x000000bfa2d87221 */ /* 0x000fe20000000000 */
[----:B------:R-:W-:Y:S02]  /*6130*/  F2FP.SATFINITE.E4M3.F32.PACK_AB_MERGE_C R191, RZ, R191, RZ ;  /* 0x000000bfffbf723e */ /* 0x000fe400048070ff */
[----:B------:R-:W1:Y:S01]  /*6140*/  MUFU.EX2 R192, R197 ;  /* 0x000000c500c07308 */ /* 0x000e620000000800 */
[----:B--2---:R-:W-:Y:S01]  /*6150*/  @!P6 FMUL R190, R190, R190 ;  /* 0x000000bebebee220 */ /* 0x004fe20000400000 */
[----:B------:R-:W-:-:S02]  /*6160*/  FSETP.GEU.AND P6, PT, R205, -126, PT ;  /* 0xc2fc0000cd00780b */ /* 0x000fc40003fce000 */
[----:B------:R-:W-:-:S03]  /*6170*/  F2FP.SATFINITE.E4M3.F32.PACK_AB_MERGE_C R162, RZ, R162, RZ ;  /* 0x000000a2ffa2723e */ /* 0x000fc600048070ff */
[----:B------:R-:W-:Y:S01]  /*6180*/  @!P2 FMUL R198, R198, 0.5 ;  /* 0x3f000000c6c6a820 */ /* 0x000fe20000400000 */
[----:B---3--:R-:W-:Y:S01]  /*6190*/  @!P5 FMUL R189, R189, R189 ;  /* 0x000000bdbdbdd220 */ /* 0x008fe20000400000 */
[----:B------:R-:W-:Y:S02]  /*61a0*/  FSETP.GEU.AND P5, PT, R201, -126, PT ;  /* 0xc2fc0000c900780b */ /* 0x000fe40003fae000 */
[----:B------:R2:W3:Y:S04]  /*61b0*/  MUFU.EX2 R195, R198 ;  /* 0x000000c600c37308 */ /* 0x0004e80000000800 */
[----:B------:R-:W-:Y:S01]  /*61c0*/  @!P6 FMUL R205, R205, 0.5 ;  /* 0x3f000000cdcde820 */ /* 0x000fe20000400000 */
[----:B-1----:R-:W-:Y:S01]  /*61d0*/  @!P3 FMUL R192, R192, R192 ;  /* 0x000000c0c0c0b220 */ /* 0x002fe20000400000 */
[----:B------:R-:W-:-:S02]  /*61e0*/  FSETP.GEU.AND P3, PT, R202, -126, PT ;  /* 0xc2fc0000ca00780b */ /* 0x000fc40003f6e000 */
[----:B------:R1:W4:Y:S01]  /*61f0*/  MUFU.EX2 R194, R205 ;  /* 0x000000cd00c27308 */ /* 0x0003220000000800 */
[----:B--2---:R-:W-:-:S01]  /*6200*/  FFMA R198, R211, UR38, -R204 ;  /* 0x00000026d3c67c23 */ /* 0x004fc200080008cc */
[----:B------:R-:W-:Y:S01]  /*6210*/  FFMA R211, R207, UR38, -R204 ;  /* 0x00000026cfd37c23 */ /* 0x000fe200080008cc */
[----:B------:R-:W-:-:S01]  /*6220*/  FADD R207, R15, R168 ;  /* 0x000000a80fcf7221 */ /* 0x000fc20000000000 */
[----:B------:R-:W-:Y:S01]  /*6230*/  @!P5 FMUL R201, R201, 0.5 ;  /* 0x3f000000c9c9d820 */ /* 0x000fe20000400000 */
[----:B------:R-:W-:Y:S02]  /*6240*/  F2FP.SATFINITE.E4M3.F32.PACK_AB_MERGE_C R15, RZ, R15, RZ ;  /* 0x0000000fff0f723e */ /* 0x000fe400048070ff */
[----:B------:R-:W-:Y:S01]  /*6250*/  F2FP.SATFINITE.E4M3.F32.PACK_AB_MERGE_C R168, RZ, R168, RZ ;  /* 0x000000a8ffa8723e */ /* 0x000fe200048070ff */
[----:B------:R2:W5:Y:S01]  /*6260*/  MUFU.EX2 R193, R201 ;  /* 0x000000c900c17308 */ /* 0x0005620000000800 */
[----:B---3--:R-:W-:Y:S01]  /*6270*/  @!P2 FMUL R195, R195, R195 ;  /* 0x000000c3c3c3a220 */ /* 0x008fe20000400000 */
[----:B------:R-:W-:Y:S01]  /*6280*/  FSETP.GEU.AND P2, PT, R210, -126, PT ;  /* 0xc2fc0000d200780b */ /* 0x000fe20003f4e000 */
[----:B-1----:R-:W-:-:S01]  /*6290*/  FADD R205, R14, R161 ;  /* 0x000000a10ecd7221 */ /* 0x002fc20000000000 */
[----:B------:R-:W-:Y:S01]  /*62a0*/  @!P3 FMUL R202, R202, 0.5 ;  /* 0x3f000000cacab820 */ /* 0x000fe20000400000 */
[----:B------:R-:W-:-:S02]  /*62b0*/  LOP3.LUT R15, R15, 0xff, RZ, 0xc0, !PT ;  /* 0x000000ff0f0f7812 */ /* 0x000fc400078ec0ff */
[----:B------:R-:W-:Y:S01]  /*62c0*/  F2FP.SATFINITE.E4M3.F32.PACK_AB_MERGE_C R14, RZ, R14, RZ ;  /* 0x0000000eff0e723e */ /* 0x000fe200048070ff */
[----:B------:R1:W3:Y:S01]  /*62d0*/  MUFU.EX2 R197, R202 ;  /* 0x000000ca00c57308 */ /* 0x0002e20000000800 */
[----:B--2---:R-:W-:-:S01]  /*62e0*/  FFMA R201, R206, UR38, -R204 ;  /* 0x00000026cec97c23 */ /* 0x004fc200080008cc */
[----:B----4-:R-:W-:Y:S01]  /*62f0*/  @!P6 FMUL R194, R194, R194 ;  /* 0x000000c2c2c2e220 */ /* 0x010fe20000400000 */
[----:B------:R-:W-:-:S01]  /*6300*/  FADD R206, R17, R172 ;  /* 0x000000ac11ce7221 */ /* 0x000fc20000000000 */
[----:B------:R-:W-:Y:S02]  /*6310*/  F2FP.SATFINITE.E4M3.F32.PACK_AB_MERGE_C R17, RZ, R17, RZ ;  /* 0x00000011ff11723e */ /* 0x000fe400048070ff */
[----:B------:R-:W-:Y:S01]  /*6320*/  FSETP.GEU.AND P6, PT, R201, -126, PT ;  /* 0xc2fc0000c900780b */ /* 0x000fe20003fce000 */
[----:B------:R-:W-:Y:S01]  /*6330*/  @!P2 FMUL R210, R210, 0.5 ;  /* 0x3f000000d2d2a820 */ /* 0x000fe20000400000 */
[----:B------:R-:W-:-:S01]  /*6340*/  FADD R206, R206, R11 ;  /* 0x0000000bcece7221 */ /* 0x000fc20000000000 */
[----:B-----5:R-:W-:Y:S01]  /*6350*/  @!P5 FMUL R193, R193, R193 ;  /* 0x000000c1c1c1d220 */ /* 0x020fe20000400000 */
[----:B------:R-:W-:Y:S01]  /*6360*/  FSETP.GEU.AND P5, PT, R203, -126, PT ;  /* 0xc2fc0000cb00780b */ /* 0x000fe20003fae000 */
[----:B-1----:R-:W-:Y:S01]  /*6370*/  FFMA R202, R199, UR38, -R204 ;  /* 0x00000026c7ca7c23 */ /* 0x002fe200080008cc */
[----:B------:R-:W-:-:S01]  /*6380*/  FADD R11, R156, R185 ;  /* 0x000000b99c0b7221 */ /* 0x000fc20000000000 */
[----:B------:R1:W2:Y:S01]  /*6390*/  MUFU.EX2 R199, R210 ;  /* 0x000000d200c77308 */ /* 0x0002a20000000800 */
[----:B------:R-:W-:-:S01]  /*63a0*/  FADD R204, R23, R184 ;  /* 0x000000b817cc7221 */ /* 0x000fc20000000000 */
[----:B------:R-:W-:Y:S01]  /*63b0*/  FADD R214, R166, R193 ;  /* 0x000000c1a6d67221 */ /* 0x000fe20000000000 */
[----:B------:R-:W-:-:S01]  /*63c0*/  FADD R208, R208, R11 ;  /* 0x0000000bd0d07221 */ /* 0x000fc20000000000 */
[----:B---3--:R-:W-:Y:S01]  /*63d0*/  @!P3 FMUL R197, R197, R197 ;  /* 0x000000c5c5c5b220 */ /* 0x008fe20000400000 */
[----:B------:R-:W-:Y:S01]  /*63e0*/  FSETP.GEU.AND P3, PT, R198, -126, PT ;  /* 0xc2fc0000c600780b */ /* 0x000fe20003f6e000 */
[----:B------:R-:W-:Y:S01]  /*63f0*/  @!P6 FMUL R201, R201, 0.5 ;  /* 0x3f000000c9c9e820 */ /* 0x000fe20000400000 */
[----:B------:R-:W-:-:S01]  /*6400*/  FADD R11, R157, R154 ;  /* 0x0000009a9d0b7221 */ /* 0x000fc20000000000 */
[----:B------:R-:W-:Y:S01]  /*6410*/  FADD R207, R207, R204 ;  /* 0x000000cccfcf7221 */ /* 0x000fe20000000000 */
[----:B-1----:R-:W-:-:S01]  /*6420*/  FADD R210, R19, R176 ;  /* 0x000000b013d27221 */ /* 0x002fc20000000000 */
[----:B------:R-:W-:Y:S01]  /*6430*/  @!P5 FMUL R203, R203, 0.5 ;  /* 0x3f000000cbcbd820 */ /* 0x000fe20000400000 */
[----:B------:R-:W-:-:S01]  /*6440*/  FADD R204, R158, R189 ;  /* 0x000000bd9ecc7221 */ /* 0x000fc20000000000 */
[----:B------:R-:W1:Y:S01]  /*6450*/  MUFU.EX2 R201, R201 ;  /* 0x000000c900c97308 */ /* 0x000e620000000800 */
[----:B------:R-:W-:-:S01]  /*6460*/  FADD R210, R210, R11 ;  /* 0x0000000bd2d27221 */ /* 0x000fc20000000000 */
[----:B------:R-:W-:Y:S01]  /*6470*/  FADD R217, R174, R197 ;  /* 0x000000c5aed97221 */ /* 0x000fe20000000000 */
[----:B------:R-:W-:Y:S01]  /*6480*/  F2FP.SATFINITE.E4M3.F32.PACK_AB_MERGE_C R19, RZ, R19, RZ ;  /* 0x00000013ff13723e */ /* 0x000fe200048070ff */
[----:B--2---:R-:W-:-:S02]  /*6490*/  @!P2 FMUL R199, R199, R199 ;  /* 0x000000c7c7c7a220 */ /* 0x004fc40000400000 */
[----:B------:R-:W-:Y:S01]  /*64a0*/  @!P3 FMUL R198, R198, 0.5 ;  /* 0x3f000000c6c6b820 */ /* 0x000fe20000400000 */
[----:B------:R-:W-:Y:S01]  /*64b0*/  FSETP.GEU.AND P2, PT, R213, -126, PT ;  /* 0xc2fc0000d500780b */ /* 0x000fe20003f4e000 */
[----:B------:R2:W3:Y:S01]  /*64c0*/  MUFU.EX2 R196, R203 ;  /* 0x000000cb00c47308 */ /* 0x0004e20000000800 */
[----:B------:R-:W-:-:S01]  /*64d0*/  FADD R219, R182, R199 ;  /* 0x000000c7b6db7221 */ /* 0x000fc20000000000 */
[----:B------:R-:W-:Y:S01]  /*64e0*/  LOP3.LUT R17, R17, 0xff, RZ, 0xc0, !PT ;  /* 0x000000ff11117812 */ /* 0x000fe200078ec0ff */
[----:B------:R-:W-:-:S01]  /*64f0*/  FADD R210, R207, R210 ;  /* 0x000000d2cfd27221 */ /* 0x000fc20000000000 */
[----:B------:R-:W-:Y:S01]  /*6500*/  LOP3.LUT R19, R19, 0xff, RZ, 0xc0, !PT ;  /* 0x000000ff13137812 */ /* 0x000fe200078ec0ff */
[----:B------:R-:W-:-:S01]  /*6510*/  FADD R214, R214, R219 ;  /* 0x000000dbd6d67221 */ /* 0x000fc20000000000 */
[----:B------:R-:W-:Y:S02]  /*6520*/  F2FP.SATFINITE.E4M3.F32.PACK_AB_MERGE_C R23, RZ, R23, RZ ;  /* 0x00000017ff17723e */ /* 0x000fe400048070ff */
[----:B------:R-:W4:Y:S01]  /*6530*/  MUFU.EX2 R198, R198 ;  /* 0x000000c600c67308 */ /* 0x000f220000000800 */
[----:B-1----:R-:W-:Y:S01]  /*6540*/  @!P6 FMUL R201, R201, R201 ;  /* 0x000000c9c9c9e220 */ /* 0x002fe20000400000 */
[----:B------:R-:W-:Y:S01]  /*6550*/  FSETP.GEU.AND P6, PT, R211, -126, PT ;  /* 0xc2fc0000d300780b */ /* 0x000fe20003fce000 */
[----:B--2---:R-:W-:-:S01]  /*6560*/  FADD R203, R13, R164 ;  /* 0x000000a40dcb7221 */ /* 0x004fc20000000000 */
[----:B------:R-:W-:Y:S01]  /*6570*/  @!P2 FMUL R213, R213, 0.5 ;  /* 0x3f000000d5d5a820 */ /* 0x000fe20000400000 */
[----:B------:R-:W-:-:S01]  /*6580*/  FADD R219, R178, R201 ;  /* 0x000000c9b2db7221 */ /* 0x000fc20000000000 */
[----:B------:R-:W-:Y:S01]  /*6590*/  F2FP.SATFINITE.E4M3.F32.PACK_AB_MERGE_C R13, RZ, R13, RZ ;  /* 0x0000000dff0d723e */ /* 0x000fe200048070ff */
[----:B------:R-:W-:-:S01]  /*65a0*/  FADD R203, R203, R200 ;  /* 0x000000c8cbcb7221 */ /* 0x000fc20000000000 */
[----:B------:R-:W-:Y:S01]  /*65b0*/  FADD R200, R22, R173 ;  /* 0x000000ad16c87221 */ /* 0x000fe20000000000 */
[----:B---3--:R-:W-:Y:S01]  /*65c0*/  @!P5 FMUL R196, R196, R196 ;  /* 0x000000c4c4c4d220 */ /* 0x008fe20000400000 */
[----:B------:R-:W-:Y:S01]  /*65d0*/  FSETP.GEU.AND P5, PT, R202, -126, PT ;  /* 0xc2fc0000ca00780b */ /* 0x000fe20003fae000 */
[----:B------:R1:W2:Y:S01]  /*65e0*/  MUFU.EX2 R11, R213 ;  /* 0x000000d5000b7308 */ /* 0x0002a20000000800 */
[----:B------:R-:W-:-:S01]  /*65f0*/  FADD R205, R205, R200 ;  /* 0x000000c8cdcd7221 */ /* 0x000fc20000000000 */
[----:B------:R-:W-:Y:S01]  /*6600*/  FADD R218, R175, R196 ;  /* 0x000000c4afda7221 */ /* 0x000fe20000000000 */
[----:B------:R-:W-:Y:S01]  /*6610*/  F2FP.SATFINITE.E4M3.F32.PACK_AB_MERGE_C R22, RZ, R22, RZ ;  /* 0x00000016ff16723e */ /* 0x000fe200048070ff */
[----:B------:R-:W-:Y:S01]  /*6620*/  @!P6 FMUL R211, R211, 0.5 ;  /* 0x3f000000d3d3e820 */ /* 0x000fe20000400000 */
[----:B------:R-:W-:Y:S01]  /*6630*/  PRMT R16, R16, 0x7604, R15 ;  /* 0x0000760410107816 */ /* 0x000fe2000000000f */
[----:B----4-:R-:W-:Y:S01]  /*6640*/  @!P3 FMUL R198, R198, R198 ;  /* 0x000000c6c6c6b220 */ /* 0x010fe20000400000 */
[----:B------:R-:W-:Y:S01]  /*6650*/  FSETP.GEU.AND P3, PT, R215, -126, PT ;  /* 0xc2fc0000d700780b */ /* 0x000fe20003f6e000 */
[----:B------:R3:W4:Y:S01]  /*6660*/  MUFU.EX2 R200, R211 ;  /* 0x000000d300c87308 */ /* 0x0007220000000800 */
[----:B-1----:R-:W-:-:S01]  /*6670*/  FADD R213, R159, R190 ;  /* 0x000000be9fd57221 */ /* 0x002fc20000000000 */
[----:B------:R-:W-:Y:S01]  /*6680*/  FADD R220, R183, R198 ;  /* 0x000000c6b7dc7221 */ /* 0x000fe20000000000 */
[----:B------:R-:W-:-:S01]  /*6690*/  FADD R219, R216, R219 ;  /* 0x000000dbd8db7221 */ /* 0x000fc20000000000 */
[----:B------:R-:W-:Y:S01]  /*66a0*/  @!P5 FMUL R202, R202, 0.5 ;  /* 0x3f000000cacad820 */ /* 0x000fe20000400000 */
[----:B------:R-:W-:-:S01]  /*66b0*/  FADD R213, R213, R218 ;  /* 0x000000dad5d57221 */ /* 0x000fc20000000000 */
[----:B------:R-:W-:Y:S01]  /*66c0*/  PRMT R15, R18, 0x7604, R17 ;  /* 0x00007604120f7816 */ /* 0x000fe20000000011 */
[----:B------:R-:W-:-:S01]  /*66d0*/  FADD R216, R170, R195 ;  /* 0x000000c3aad87221 */ /* 0x000fc20000000000 */
[----:B------:R-:W-:Y:S01]  /*66e0*/  LOP3.LUT R13, R13, 0xff, RZ, 0xc0, !PT ;  /* 0x000000ff0d0d7812 */ /* 0x000fe200078ec0ff */
[----:B---3--:R-:W-:-:S01]  /*66f0*/  FADD R211, R160, R155 ;  /* 0x0000009ba0d37221 */ /* 0x008fc20000000000 */
[----:B------:R-:W1:Y:S01]  /*6700*/  MUFU.EX2 R202, R202 ;  /* 0x000000ca00ca7308 */ /* 0x000e620000000800 */
[----:B--2---:R-:W-:Y:S01]  /*6710*/  @!P2 FMUL R11, R11, R11 ;  /* 0x0000000b0b0ba220 */ /* 0x004fe20000400000 */
[----:B------:R-:W-:Y:S01]  /*6720*/  @!P3 FMUL R215, R215, 0.5 ;  /* 0x3f000000d7d7b820 */ /* 0x000fe20000400000 */
[----:B------:R-:W-:-:S01]  /*6730*/  FADD R212, R212, R211 ;  /* 0x000000d3d4d47221 */ /* 0x000fc20000000000 */
[----:B------:R-:W-:Y:S01]  /*6740*/  FADD R211, R204, R217 ;  /* 0x000000d9ccd37221 */ /* 0x000fe20000000000 */
[----:B------:R-:W-:-:S01]  /*6750*/  FADD R217, R167, R194 ;  /* 0x000000c2a7d97221 */ /* 0x000fc20000000000 */
[----:B------:R-:W-:Y:S01]  /*6760*/  LOP3.LUT R14, R14, 0xffff, RZ, 0xc0, !PT ;  /* 0x0000ffff0e0e7812 */ /* 0x000fe200078ec0ff */
[----:B----4-:R-:W-:Y:S01]  /*6770*/  @!P6 FMUL R200, R200, R200 ;  /* 0x000000c8c8c8e220 */ /* 0x010fe20000400000 */
[----:B------:R2:W3:Y:S01]  /*6780*/  MUFU.EX2 R204, R215 ;  /* 0x000000d700cc7308 */ /* 0x0004e20000000800 */
[----:B------:R-:W-:-:S01]  /*6790*/  FADD R220, R217, R220 ;  /* 0x000000dcd9dc7221 */ /* 0x000fc20000000000 */
[----:B------:R-:W-:Y:S01]  /*67a0*/  FADD R217, R186, R11 ;  /* 0x0000000bbad97221 */ /* 0x000fe20000000000 */
[----:B------:R-:W-:-:S01]  /*67b0*/  FADD R218, R179, R200 ;  /* 0x000000c8b3da7221 */ /* 0x000fc20000000000 */
[----:B------:R-:W-:Y:S01]  /*67c0*/  LOP3.LUT R22, R22, 0xffff, RZ, 0xc0, !PT ;  /* 0x0000ffff16167812 */ /* 0x000fe200078ec0ff */
[----:B------:R-:W-:-:S01]  /*67d0*/  FADD R203, R203, R206 ;  /* 0x000000cecbcb7221 */ /* 0x000fc20000000000 */
[----:B------:R-:W-:Y:S01]  /*67e0*/  PRMT R17, R20, 0x7604, R19 ;  /* 0x0000760414117816 */ /* 0x000fe20000000013 */
[----:B------:R-:W-:-:S01]  /*67f0*/  FADD R222, R216, R217 ;  /* 0x000000d9d8de7221 */ /* 0x000fc20000000000 */
[----:B------:R-:W-:Y:S01]  /*6800*/  F2FP.SATFINITE.E4M3.F32.PACK_AB_MERGE_C R158, RZ, R158, RZ ;  /* 0x0000009eff9e723e */ /* 0x000fe200048070ff */
[----:B--2---:R-:W-:-:S01]  /*6810*/  FADD R215, R163, R192 ;  /* 0x000000c0a3d77221 */ /* 0x004fc20000000000 */
[----:B-1----:R-:W-:Y:S01]  /*6820*/  @!P5 FMUL R202, R202, R202 ;  /* 0x000000cacacad220 */ /* 0x002fe20000400000 */
[----:B------:R-:W-:Y:S01]  /*6830*/  F2FP.SATFINITE.E4M3.F32.PACK_AB_MERGE_C R156, RZ, R156, RZ ;  /* 0x0000009cff9c723e */ /* 0x000fe200048070ff */
[----:B------:R-:W-:Y:S01]  /*6840*/  FADD R211, R211, R214 ;  /* 0x000000d6d3d37221 */ /* 0x000fe20000000000 */
[----:B------:R-:W-:Y:S01]  /*6850*/  LOP3.LUT R19, R23, 0xff, RZ, 0xc0, !PT ;  /* 0x000000ff17137812 */ /* 0x000fe200078ec0ff */
[----:B------:R-:W-:Y:S01]  /*6860*/  FADD R218, R215, R218 ;  /* 0x000000dad7da7221 */ /* 0x000fe20000000000 */
[----:B------:R-:W-:Y:S01]  /*6870*/  F2FP.SATFINITE.E4M3.F32.PACK_AB_MERGE_C R157, RZ, R157, RZ ;  /* 0x0000009dff9d723e */ /* 0x000fe200048070ff */
[----:B------:R-:W-:Y:S01]  /*6880*/  FADD R215, R171, R202 ;  /* 0x000000caabd77221 */ /* 0x000fe20000000000 */
[----:B---3--:R-:W-:Y:S01]  /*6890*/  @!P3 FMUL R204, R204, R204 ;  /* 0x000000ccccccb220 */ /* 0x008fe20000400000 */
[----:B------:R-:W-:Y:S01]  /*68a0*/  F2FP.SATFINITE.E4M3.F32.PACK_AB_MERGE_C R160, RZ, R160, RZ ;  /* 0x000000a0ffa0723e */ /* 0x000fe200048070ff */
[----:B------:R-:W-:-:S01]  /*68b0*/  FADD R213, R213, R220 ;  /* 0x000000dcd5d57221 */ /* 0x000fc20000000000 */
[----:B------:R-:W-:Y:S01]  /*68c0*/  PRMT R13, R14, 0x7604, R13 ;  /* 0x000076040e0d7816 */ /* 0x000fe2000000000d */
[----:B------:R-:W-:-:S01]  /*68d0*/  FADD R216, R187, R204 ;  /* 0x000000ccbbd87221 */ /* 0x000fc20000000000 */
[----:B------:R-:W-:Y:S01]  /*68e0*/  PRMT R18, R22, 0x7604, R21 ;  /* 0x0000760416127816 */ /* 0x000fe20000000015 */
[----:B------:R-:W-:-:S01]  /*68f0*/  FADD R14, R219, R222 ;  /* 0x000000dedb0e7221 */ /* 0x000fc20000000000 */
[----:B------:R-:W-:Y:S01]  /*6900*/  F2FP.SATFINITE.E4M3.F32.PACK_AB_MERGE_C R164, RZ, R164, RZ ;  /* 0x000000a4ffa4723e */ /* 0x000fe200048070ff */
[----:B------:R-:W-:-:S01]  /*6910*/  FADD R215, R215, R216 ;  /* 0x000000d8d7d77221 */ /* 0x000fc20000000000 */
[----:B------:R-:W-:Y:S01]  /*6920*/  F2FP.SATFINITE.E4M3.F32.PACK_AB_MERGE_C R161, RZ, R161, RZ ;  /* 0x000000a1ffa1723e */ /* 0x000fe200048070ff */
[----:B------:R-:W-:-:S01]  /*6930*/  FADD R14, R211, R14 ;  /* 0x0000000ed30e7221 */ /* 0x000fc20000000000 */
[----:B------:R-:W-:Y:S01]  /*6940*/  SHF.L.U32 R158, R158, 0x10, RZ ;  /* 0x000000109e9e7819 */ /* 0x000fe200000006ff */
[----:B------:R-:W-:-:S01]  /*6950*/  FADD R206, R218, R215 ;  /* 0x000000d7dace7221 */ /* 0x000fc20000000000 */
[----:B------:R-:W-:Y:S01]  /*6960*/  LOP3.LUT R20, R153, 0xff, RZ, 0xc0, !PT ;  /* 0x000000ff99147812 */ /* 0x000fe200078ec0ff */
[----:B------:R-:W-:-:S01]  /*6970*/  FADD R205, R205, R208 ;  /* 0x000000d0cdcd7221 */ /* 0x000fc20000000000 */
[----:B------:R-:W-:Y:S01]  /*6980*/  LOP3.LUT R21, R156, 0xffff, RZ, 0xc0, !PT ;  /* 0x0000ffff9c157812 */ /* 0x000fe200078ec0ff */
[----:B------:R-:W-:-:S01]  /*6990*/  FADD R213, R213, R206 ;  /* 0x000000ced5d57221 */ /* 0x000fc20000000000 */
[----:B------:R-:W-:Y:S01]  /*69a0*/  PRMT R19, R152, 0x7604, R19 ;  /* 0x0000760498137816 */ /* 0x000fe20000000013 */
[----:B------:R-:W-:-:S01]  /*69b0*/  FADD R212, R209, R212 ;  /* 0x000000d4d1d47221 */ /* 0x000fc20000000000 */
[----:B------:R-:W-:Y:S01]  /*69c0*/  LOP3.LUT R157, R157, 0xff, RZ, 0xc0, !PT ;  /* 0x000000ff9d9d7812 */ /* 0x000fe200078ec0ff */
[----:B------:R-:W-:-:S01]  /*69d0*/  FADD R213, R14, R213 ;  /* 0x000000d50ed57221 */ /* 0x000fc20000000000 */
[----:B------:R-:W-:Y:S01]  /*69e0*/  LOP3.LUT R160, R160, 0xffff, RZ, 0xc0, !PT ;  /* 0x0000ffffa0a07812 */ /* 0x000fe200078ec0ff */
[----:B------:R-:W-:-:S01]  /*69f0*/  FADD R203, R203, R210 ;  /* 0x000000d2cbcb7221 */ /* 0x000fc20000000000 */
[----:B------:R-:W-:Y:S01]  /*6a00*/  LOP3.LUT R153, R168, 0xff, RZ, 0xc0, !PT ;  /* 0x000000ffa8997812 */ /* 0x000fe200078ec0ff */
[----:B------:R-:W-:-:S01]  /*6a10*/  FADD R212, R205, R212 ;  /* 0x000000d4cdd47221 */ /* 0x000fc20000000000 */
[----:B------:R-:W-:-:S02]  /*6a20*/  LOP3.LUT R152, R165, 0xffff, RZ, 0xc0, !PT ;  /* 0x0000ffffa5987812 */ /* 0x000fc400078ec0ff */
[----:B------:R-:W-:Y:S01]  /*6a30*/  F2FP.SATFINITE.E4M3.F32.PACK_AB_MERGE_C R173, RZ, R173, RZ ;  /* 0x000000adffad723e */ /* 0x000fe200048070ff */
[----:B------:R-:W-:Y:S01]  /*6a40*/  FADD R203, R203, R212 ;  /* 0x000000d4cbcb7221 */ /* 0x000fe20000000000 */
[----:B------:R-:W-:Y:S02]  /*6a50*/  LOP3.LUT R22, R164, 0xff, RZ, 0xc0, !PT ;  /* 0x000000ffa4167812 */ /* 0x000fe400078ec0ff */
[----:B------:R-:W-:Y:S02]  /*6a60*/  LOP3.LUT R161, R161, 0xffff, RZ, 0xc0, !PT ;  /* 0x0000ffffa1a17812 */ /* 0x000fe400078ec0ff */
[----:B------:R-:W-:Y:S01]  /*6a70*/  LOP3.LUT R13, R13, 0xff0000, R158, 0xf8, !PT ;  /* 0x00ff00000d0d7812 */ /* 0x000fe200078ef89e */
[----:B------:R-:W-:Y:S01]  /*6a80*/  IMAD.U32 R158, R191, 0x10000, RZ ;  /* 0x00010000bf9e7824 */ /* 0x000fe200078e00ff */
[----:B------:R-:W-:Y:S02]  /*6a90*/  PRMT R20, R21, 0x7604, R20 ;  /* 0x0000760415147816 */ /* 0x000fe40000000014 */
[----:B------:R-:W-:-:S02]  /*6aa0*/  PRMT R21, R160, 0x7604, R157 ;  /* 0x00007604a0157816 */ /* 0x000fc4000000009d */
[----:B------:R-:W-:Y:S02]  /*6ab0*/  PRMT R153, R152, 0x7604, R153 ;  /* 0x0000760498997816 */ /* 0x000fe40000000099 */
[----:B------:R-:W-:Y:S02]  /*6ac0*/  LOP3.LUT R23, R180, 0xff, RZ, 0xc0, !PT ;  /* 0x000000ffb4177812 */ /* 0x000fe400078ec0ff */
[----:B------:R-:W-:Y:S02]  /*6ad0*/  LOP3.LUT R160, R173, 0xffff, RZ, 0xc0, !PT ;  /* 0x0000ffffada07812 */ /* 0x000fe400078ec0ff */
[----:B------:R-:W-:Y:S02]  /*6ae0*/  F2FP.SATFINITE.E4M3.F32.PACK_AB_MERGE_C R197, RZ, R197, RZ ;  /* 0x000000c5ffc5723e */ /* 0x000fe400048070ff */
[----:B------:R-:W-:Y:S02]  /*6af0*/  PRMT R22, R161, 0x7604, R22 ;  /* 0x00007604a1167816 */ /* 0x000fe40000000016 */
[----:B------:R-:W-:-:S02]  /*6b00*/  F2FP.SATFINITE.E4M3.F32.PACK_AB_MERGE_C R184, RZ, R184, RZ ;  /* 0x000000b8ffb8723e */ /* 0x000fc400048070ff */
[----:B------:R-:W-:Y:S02]  /*6b10*/  F2FP.SATFINITE.E4M3.F32.PACK_AB_MERGE_C R161, RZ, R154, RZ ;  /* 0x0000009affa1723e */ /* 0x000fe400048070ff */
[----:B------:R-:W-:Y:S02]  /*6b20*/  F2FP.SATFINITE.E4M3.F32.PACK_AB_MERGE_C R164, RZ, R155, RZ ;  /* 0x0000009bffa4723e */ /* 0x000fe400048070ff */
[----:B------:R-:W-:Y:S02]  /*6b30*/  F2FP.SATFINITE.E4M3.F32.PACK_AB_MERGE_C R166, RZ, R166, RZ ;  /* 0x000000a6ffa6723e */ /* 0x000fe400048070ff */
[----:B------:R-:W-:Y:S02]  /*6b40*/  LOP3.LUT R153, R153, 0xff0000, R158, 0xf8, !PT ;  /* 0x00ff000099997812 */ /* 0x000fe400078ef89e */
[----:B------:R-:W-:Y:S02]  /*6b50*/  F2FP.SATFINITE.E4M3.F32.PACK_AB_MERGE_C R167, RZ, R167, RZ ;  /* 0x000000a7ffa7723e */ /* 0x000fe400048070ff */
[----:B------:R-:W-:-:S02]  /*6b60*/  PRMT R23, R160, 0x7604, R23 ;  /* 0x00007604a0177816 */ /* 0x000fc40000000017 */
[----:B------:R-:W-:Y:S02]  /*6b70*/  SHF.L.U32 R158, R197, 0x10, RZ ;  /* 0x00000010c59e7819 */ /* 0x000fe400000006ff */
[----:B------:R-:W-:Y:S02]  /*6b80*/  F2FP.SATFINITE.E4M3.F32.PACK_AB_MERGE_C R201, RZ, R201, RZ ;  /* 0x000000c9ffc9723e */ /* 0x000fe400048070ff */
[----:B------:R-:W-:Y:S02]  /*6b90*/  LOP3.LUT R157, R184, 0xff, RZ, 0xc0, !PT ;  /* 0x000000ffb89d7812 */ /* 0x000fe400078ec0ff */
[----:B------:R-:W-:Y:S02]  /*6ba0*/  LOP3.LUT R154, R181, 0xffff, RZ, 0xc0, !PT ;  /* 0x0000ffffb59a7812 */ /* 0x000fe400078ec0ff */
[----:B------:R-:W-:Y:S02]  /*6bb0*/  LOP3.LUT R161, R161, 0xff, RZ, 0xc0, !PT ;  /* 0x000000ffa1a17812 */ /* 0x000fe400078ec0ff */
[----:B------:R-:W-:-:S02]  /*6bc0*/  LOP3.LUT R164, R164, 0xffff, RZ, 0xc0, !PT ;  /* 0x0000ffffa4a47812 */ /* 0x000fc400078ec0ff */
[----:B------:R-:W-:Y:S02]  /*6bd0*/  SHF.L.U32 R166, R166, 0x10, RZ ;  /* 0x00000010a6a67819 */ /* 0x000fe400000006ff */
[----:B------:R-:W-:Y:S02]  /*6be0*/  F2FP.SATFINITE.E4M3.F32.PACK_AB_MERGE_C R178, RZ, R178, RZ ;  /* 0x000000b2ffb2723e */ /* 0x000fe400048070ff */
[----:B------:R-:W-:Y:S02]  /*6bf0*/  F2FP.SATFINITE.E4M3.F32.PACK_AB_MERGE_C R159, RZ, R159, RZ ;  /* 0x0000009fff9f723e */ /* 0x000fe400048070ff */
[----:B------:R-:W-:Y:S01]  /*6c00*/  LOP3.LUT R167, R167, 0xffff, RZ, 0xc0, !PT ;  /* 0x0000ffffa7a77812 */ /* 0x000fe200078ec0ff */
[----:B------:R-:W-:Y:S01]  /*6c10*/  IMAD.U32 R178, R178, 0x10000, RZ ;  /* 0x00010000b2b27824 */ /* 0x000fe200078e00ff */
[----:B------:R-:W-:Y:S02]  /*6c20*/  F2FP.SATFINITE.E4M3.F32.PACK_AB_MERGE_C R179, RZ, R179, RZ ;  /* 0x000000b3ffb3723e */ /* 0x000fe400048070ff */
[----:B------:R-:W-:Y:S01]  /*6c30*/  LOP3.LUT R23, R23, 0xff0000, R158, 0xf8, !PT ;  /* 0x00ff000017177812 */ /* 0x000fe200078ef89e */
[----:B------:R-:W-:Y:S01]  /*6c40*/  IMAD.U32 R158, R201, 0x10000, RZ ;  /* 0x00010000c99e7824 */ /* 0x000fe200078e00ff */
[----:B------:R-:W-:-:S02]  /*6c50*/  PRMT R157, R154, 0x7604, R157 ;  /* 0x000076049a9d7816 */ /* 0x000fc4000000009d */
[----:B------:R-:W-:Y:S01]  /*6c60*/  PRMT R154, R164, 0x7604, R161 ;  /* 0x00007604a49a7816 */ /* 0x000fe200000000a1 */
[----:B------:R-:W-:Y:S01]  /*6c70*/  IMAD.U32 R161, R162, 0x10000, RZ ;  /* 0x00010000a2a17824 */ /* 0x000fe200078e00ff */
[----:B------:R-:W-:Y:S02]  /*6c80*/  F2FP.SATFINITE.E4M3.F32.PACK_AB_MERGE_C R192, RZ, R192, RZ ;  /* 0x000000c0ffc0723e */ /* 0x000fe400048070ff */
[----:B------:R-:W-:Y:S02]  /*6c90*/  F2FP.SATFINITE.E4M3.F32.PACK_AB_MERGE_C R170, RZ, R170, RZ ;  /* 0x000000aaffaa723e */ /* 0x000fe400048070ff */
[----:B------:R-:W-:Y:S02]  /*6ca0*/  LOP3.LUT R15, R15, 0xff0000, R166, 0xf8, !PT ;  /* 0x00ff00000f0f7812 */ /* 0x000fe400078ef8a6 */
[----:B------:R-:W-:Y:S01]  /*6cb0*/  LOP3.LUT R159, R159, 0xffff, RZ, 0xc0, !PT ;  /* 0x0000ffff9f9f7812 */ /* 0x000fe200078ec0ff */
[----:B------:R-:W-:Y:S01]  /*6cc0*/  IMAD.U32 R170, R170, 0x10000, RZ ;  /* 0x00010000aaaa7824 */ /* 0x000fe200078e00ff */
[----:B------:R-:W-:-:S02]  /*6cd0*/  F2FP.SATFINITE.E4M3.F32.PACK_AB_MERGE_C R171, RZ, R171, RZ ;  /* 0x000000abffab723e */ /* 0x000fc400048070ff */
[----:B------:R-:W-:Y:S02]  /*6ce0*/  SHF.L.U32 R14, R167, 0x18, RZ ;  /* 0x00000018a70e7819 */ /* 0x000fe400000006ff */
[----:B------:R-:W-:Y:S02]  /*6cf0*/  LOP3.LUT R179, R179, 0xffff, RZ, 0xc0, !PT ;  /* 0x0000ffffb3b37812 */ /* 0x000fe400078ec0ff */
[----:B------:R-:W-:Y:S02]  /*6d00*/  FSETP.GEU.AND P3, PT, R7, -126, PT ;  /* 0xc2fc00000700780b */ /* 0x000fe40003f6e000 */
[----:B------:R-:W-:Y:S02]  /*6d10*/  F2FP.SATFINITE.E4M3.F32.PACK_AB_MERGE_C R174, RZ, R174, RZ ;  /* 0x000000aeffae723e */ /* 0x000fe400048070ff */
[----:B------:R-:W-:Y:S02]  /*6d20*/  F2FP.SATFINITE.E4M3.F32.PACK_AB_MERGE_C R186, RZ, R186, RZ ;  /* 0x000000baffba723e */ /* 0x000fe400048070ff */
[----:B------:R-:W-:-:S02]  /*6d30*/  F2FP.SATFINITE.E4M3.F32.PACK_AB_MERGE_C R187, RZ, R187, RZ ;  /* 0x000000bbffbb723e */ /* 0x000fc400048070ff */
[----:B------:R-:W-:Y:S01]  /*6d40*/  F2FP.SATFINITE.E4M3.F32.PACK_AB_MERGE_C R172, RZ, R172, RZ ;  /* 0x000000acffac723e */ /* 0x000fe200048070ff */
[----:B------:R-:W-:Y:S01]  /*6d50*/  IMAD.U32 R186, R186, 0x10000, RZ ;  /* 0x00010000baba7824 */ /* 0x000fe200078e00ff */
[----:B------:R-:W-:Y:S02]  /*6d60*/  F2FP.SATFINITE.E4M3.F32.PACK_AB_MERGE_C R176, RZ, R176, RZ ;  /* 0x000000b0ffb0723e */ /* 0x000fe400048070ff */
[----:B------:R-:W-:Y:S01]  /*6d70*/  LOP3.LUT R157, R157, 0xff0000, R158, 0xf8, !PT ;  /* 0x00ff00009d9d7812 */ /* 0x000fe200078ef89e */
[----:B------:R-:W-:Y:S01]  /*6d80*/  @!P3 FMUL R7, R7, 0.5 ;  /* 0x3f0000000707b820 */ /* 0x000fe20000400000 */
[----:B------:R-:W-:Y:S02]  /*6d90*/  LOP3.LUT R192, R192, 0xffff, RZ, 0xc0, !PT ;  /* 0x0000ffffc0c07812 */ /* 0x000fe400078ec0ff */
[----:B------:R-:W-:Y:S02]  /*6da0*/  F2FP.SATFINITE.E4M3.F32.PACK_AB_MERGE_C R11, RZ, R11, RZ ;  /* 0x0000000bff0b723e */ /* 0x000fe400048070ff */
[----:B------:R-:W-:Y:S01]  /*6db0*/  SHF.L.U32 R158, R159, 0x18, RZ ;  /* 0x000000189f9e7819 */ /* 0x000fe200000006ff */
[----:B------:R-:W-:Y:S01]  /*6dc0*/  IMAD.SHL.U32 R192, R192, 0x1000000, RZ ;  /* 0x01000000c0c07824 */ /* 0x000fe200078e00ff */
[----:B------:R-:W-:Y:S01]  /*6dd0*/  LOP3.LUT R171, R171, 0xffff, RZ, 0xc0, !PT ;  /* 0x0000ffffabab7812 */ /* 0x000fe200078ec0ff */
[----:B------:R-:W-:Y:S01]  /*6de0*/  IMAD.U32 R11, R11, 0x10000, RZ ;  /* 0x000100000b0b7824 */ /* 0x000fe200078e00ff */
[----:B------:R-:W-:Y:S01]  /*6df0*/  LOP3.LUT R15, R15, R14, RZ, 0xfc, !PT ;  /* 0x0000000e0f0f7212 */ /* 0x000fe200078efcff */
[----:B------:R-:W-:Y:S01]  /*6e00*/  IMAD.SHL.U32 R14, R179, 0x1000000, RZ ;  /* 0x01000000b30e7824 */ /* 0x000fe200078e00ff */
[----:B------:R-:W-:-:S02]  /*6e10*/  LOP3.LUT R16, R16, 0xff0000, R161, 0xf8, !PT ;  /* 0x00ff000010107812 */ /* 0x000fc400078ef8a1 */
[----:B------:R-:W-:Y:S02]  /*6e20*/  F2FP.SATFINITE.E4M3.F32.PACK_AB_MERGE_C R195, RZ, R195, RZ ;  /* 0x000000c3ffc3723e */ /* 0x000fe400048070ff */
[----:B------:R-:W-:Y:S02]  /*6e30*/  F2FP.SATFINITE.E4M3.F32.PACK_AB_MERGE_C R202, RZ, R202, RZ ;  /* 0x000000caffca723e */ /* 0x000fe400048070ff */
[----:B------:R-:W-:Y:S01]  /*6e40*/  F2FP.SATFINITE.E4M3.F32.PACK_AB_MERGE_C R185, RZ, R185, RZ ;  /* 0x000000b9ffb9723e */ /* 0x000fe200048070ff */
[----:B------:R-:W-:Y:S01]  /*6e50*/  IMAD.U32 R195, R195, 0x10000, RZ ;  /* 0x00010000c3c37824 */ /* 0x000fe200078e00ff */
[----:B------:R-:W-:Y:S02]  /*6e60*/  SHF.L.U32 R161, R174, 0x10, RZ ;  /* 0x00000010aea17819 */ /* 0x000fe400000006ff */
[----:B------:R-:W-:Y:S02]  /*6e70*/  LOP3.LUT R19, R19, 0xff0000, R178, 0xf8, !PT ;  /* 0x00ff000013137812 */ /* 0x000fe400078ef8b2 */
[----:B------:R-:W-:-:S02]  /*6e80*/  LOP3.LUT R187, R187, 0xffff, RZ, 0xc0, !PT ;  /* 0x0000ffffbbbb7812 */ /* 0x000fc400078ec0ff */
[----:B------:R-:W-:Y:S02]  /*6e90*/  LOP3.LUT R156, R172, 0xff, RZ, 0xc0, !PT ;  /* 0x000000ffac9c7812 */ /* 0x000fe400078ec0ff */
[----:B------:R-:W-:Y:S02]  /*6ea0*/  LOP3.LUT R176, R176, 0xff, RZ, 0xc0, !PT ;  /* 0x000000ffb0b07812 */ /* 0x000fe400078ec0ff */
[----:B------:R-:W-:Y:S02]  /*6eb0*/  F2FP.SATFINITE.E4M3.F32.PACK_AB_MERGE_C R182, RZ, R182, RZ ;  /* 0x000000b6ffb6723e */ /* 0x000fe400048070ff */
[----:B------:R-:W-:Y:S02]  /*6ec0*/  F2FP.SATFINITE.E4M3.F32.PACK_AB_MERGE_C R189, RZ, R189, RZ ;  /* 0x000000bdffbd723e */ /* 0x000fe400048070ff */
[----:B------:R-:W-:Y:S02]  /*6ed0*/  F2FP.SATFINITE.E4M3.F32.PACK_AB_MERGE_C R193, RZ, R193, RZ ;  /* 0x000000c1ffc1723e */ /* 0x000fe400048070ff */
[----:B------:R-:W-:-:S02]  /*6ee0*/  F2FP.SATFINITE.E4M3.F32.PACK_AB_MERGE_C R190, RZ, R190, RZ ;  /* 0x000000beffbe723e */ /* 0x000fc400048070ff */
[----:B------:R-:W-:Y:S02]  /*6ef0*/  F2FP.SATFINITE.E4M3.F32.PACK_AB_MERGE_C R194, RZ, R194, RZ ;  /* 0x000000c2ffc2723e */ /* 0x000fe400048070ff */
[----:B------:R-:W-:Y:S02]  /*6f00*/  F2FP.SATFINITE.E4M3.F32.PACK_AB_MERGE_C R200, RZ, R200, RZ ;  /* 0x000000c8ffc8723e */ /* 0x000fe400048070ff */
[----:B------:R-:W-:Y:S01]  /*6f10*/  LOP3.LUT R13, R13, R158, RZ, 0xfc, !PT ;  /* 0x0000009e0d0d7212 */ /* 0x000fe200078efcff */
[----:B------:R-:W-:Y:S01]  /*6f20*/  IMAD.SHL.U32 R158, R171, 0x1000000, RZ ;  /* 0x01000000ab9e7824 */ /* 0x000fe200078e00ff */
[----:B------:R-:W-:Y:S02]  /*6f30*/  F2FP.SATFINITE.E4M3.F32.PACK_AB_MERGE_C R163, RZ, R163, RZ ;  /* 0x000000a3ffa3723e */ /* 0x000fe400048070ff */
[----:B------:R-:W-:Y:S02]  /*6f40*/  LOP3.LUT R202, R202, 0xffff, RZ, 0xc0, !PT ;  /* 0x0000ffffcaca7812 */ /* 0x000fe400078ec0ff */
[----:B------:R-:W-:-:S02]  /*6f50*/  F2FP.SATFINITE.E4M3.F32.PACK_AB_MERGE_C R196, RZ, R196, RZ ;  /* 0x000000c4ffc4723e */ /* 0x000fc400048070ff */
[----:B------:R-:W-:Y:S02]  /*6f60*/  F2FP.SATFINITE.E4M3.F32.PACK_AB_MERGE_C R204, RZ, R204, RZ ;  /* 0x000000ccffcc723e */ /* 0x000fe400048070ff */
[----:B------:R-:W-:Y:S02]  /*6f70*/  LOP3.LUT R155, R188, 0xff, RZ, 0xc0, !PT ;  /* 0x000000ffbc9b7812 */ /* 0x000fe400078ec0ff */
[----:B------:R-:W-:Y:S02]  /*6f80*/  LOP3.LUT R160, R185, 0xffff, RZ, 0xc0, !PT ;  /* 0x0000ffffb9a07812 */ /* 0x000fe400078ec0ff */
[----:B------:R-:W-:Y:S02]  /*6f90*/  LOP3.LUT R17, R17, 0xff0000, R170, 0xf8, !PT ;  /* 0x00ff000011117812 */ /* 0x000fe400078ef8aa */
[----:B------:R-:W-:Y:S02]  /*6fa0*/  LOP3.LUT R18, R18, 0xff0000, R161, 0xf8, !PT ;  /* 0x00ff000012127812 */ /* 0x000fe400078ef8a1 */
[----:B------:R-:W-:Y:S01]  /*6fb0*/  LOP3.LUT R19, R19, R14, RZ, 0xfc, !PT ;  /* 0x0000000e13137212 */ /* 0x000fe200078efcff */
[----:B------:R-:W-:Y:S01]  /*6fc0*/  IMAD.SHL.U32 R14, R187, 0x1000000, RZ ;  /* 0x01000000bb0e7824 */ /* 0x000fe200078e00ff */
[----:B------:R-:W-:-:S02]  /*6fd0*/  PRMT R156, R169, 0x7604, R156 ;  /* 0x00007604a99c7816 */ /* 0x000fc4000000009c */
[----:B------:R-:W-:Y:S02]  /*6fe0*/  PRMT R152, R177, 0x7604, R176 ;  /* 0x00007604b1987816 */ /* 0x000fe400000000b0 */
[----:B------:R-:W-:Y:S02]  /*6ff0*/  SHF.L.U32 R161, R182, 0x10, RZ ;  /* 0x00000010b6a17819 */ /* 0x000fe400000006ff */
[----:B------:R-:W-:Y:S02]  /*7000*/  SHF.L.U32 R189, R189, 0x10, RZ ;  /* 0x00000010bdbd7819 */ /* 0x000fe400000006ff */
[----:B------:R-:W-:Y:S02]  /*7010*/  SHF.L.U32 R193, R193, 0x10, RZ ;  /* 0x00000010c1c17819 */ /* 0x000fe400000006ff */
[----:B------:R-:W-:Y:S02]  /*7020*/  F2FP.SATFINITE.E4M3.F32.PACK_AB_MERGE_C R199, RZ, R199, RZ ;  /* 0x000000c7ffc7723e */ /* 0x000fe400048070ff */
[----:B------:R-:W-:-:S02]  /*7030*/  F2FP.SATFINITE.E4M3.F32.PACK_AB_MERGE_C R175, RZ, R175, RZ ;  /* 0x000000afffaf723e */ /* 0x000fc400048070ff */
[----:B------:R-:W-:Y:S02]  /*7040*/  F2FP.SATFINITE.E4M3.F32.PACK_AB_MERGE_C R183, RZ, R183, RZ ;  /* 0x000000b7ffb7723e */ /* 0x000fe400048070ff */
[----:B------:R-:W-:Y:S02]  /*7050*/  LOP3.LUT R190, R190, 0xffff, RZ, 0xc0, !PT ;  /* 0x0000ffffbebe7812 */ /* 0x000fe400078ec0ff */
[----:B------:R-:W-:Y:S02]  /*7060*/  LOP3.LUT R194, R194, 0xffff, RZ, 0xc0, !PT ;  /* 0x0000ffffc2c27812 */ /* 0x000fe400078ec0ff */
[----:B------:R-:W-:Y:S02]  /*7070*/  LOP3.LUT R200, R200, 0xffff, RZ, 0xc0, !PT ;  /* 0x0000ffffc8c87812 */ /* 0x000fe400078ec0ff */
[----:B------:R-:W-:Y:S02]  /*7080*/  F2FP.SATFINITE.E4M3.F32.PACK_AB_MERGE_C R198, RZ, R198, RZ ;  /* 0x000000c6ffc6723e */ /* 0x000fe400048070ff */
[----:B------:R-:W-:Y:S01]  /*7090*/  LOP3.LUT R21, R21, 0xff0000, R186, 0xf8, !PT ;  /* 0x00ff000015157812 */ /* 0x000fe200078ef8ba */
[----:B------:R-:W-:Y:S01]  /*70a0*/  IMAD.SHL.U32 R200, R200, 0x1000000, RZ ;  /* 0x01000000c8c87824 */ /* 0x000fe200078e00ff */
[----:B------:R-:W-:-:S02]  /*70b0*/  LOP3.LUT R163, R163, 0xffff, RZ, 0xc0, !PT ;  /* 0x0000ffffa3a37812 */ /* 0x000fc400078ec0ff */
[----:B------:R-:W-:Y:S01]  /*70c0*/  LOP3.LUT R192, R153, R192, RZ, 0xfc, !PT ;  /* 0x000000c099c07212 */ /* 0x000fe200078efcff */
[----:B------:R-:W-:Y:S01]  /*70d0*/  IMAD.SHL.U32 R153, R202, 0x1000000, RZ ;  /* 0x01000000ca997824 */ /* 0x000fe200078e00ff */
[----:B------:R-:W-:Y:S01]  /*70e0*/  LOP3.LUT R196, R196, 0xffff, RZ, 0xc0, !PT ;  /* 0x0000ffffc4c47812 */ /* 0x000fe200078ec0ff */
[----:B------:R-:W-:Y:S01]  /*70f0*/  IMAD.SHL.U32 R163, R163, 0x1000000, RZ ;  /* 0x01000000a3a37824 */ /* 0x000fe200078e00ff */
[----:B------:R-:W-:Y:S02]  /*7100*/  LOP3.LUT R204, R204, 0xffff, RZ, 0xc0, !PT ;  /* 0x0000ffffcccc7812 */ /* 0x000fe400078ec0ff */
[----:B------:R-:W-:Y:S02]  /*7110*/  PRMT R155, R160, 0x7604, R155 ;  /* 0x00007604a09b7816 */ /* 0x000fe4000000009b */
[----:B------:R-:W-:Y:S02]  /*7120*/  LOP3.LUT R154, R154, 0xff0000, R11, 0xf8, !PT ;  /* 0x00ff00009a9a7812 */ /* 0x000fe400078ef80b */
[----:B------:R-:W-:-:S02]  /*7130*/  LOP3.LUT R158, R17, R158, RZ, 0xfc, !PT ;  /* 0x0000009e119e7212 */ /* 0x000fc400078efcff */
[----:B------:R-:W-:Y:S01]  /*7140*/  LOP3.LUT R20, R20, 0xff0000, R161, 0xf8, !PT ;  /* 0x00ff000014147812 */ /* 0x000fe200078ef8a1 */
[----:B------:R-:W-:Y:S01]  /*7150*/  IMAD.MOV.U32 R161, RZ, RZ, 0x2130 ;  /* 0x00002130ffa17424 */ /* 0x000fe200078e00ff */
[----:B------:R-:W-:Y:S02]  /*7160*/  LOP3.LUT R22, R22, 0xff0000, R189, 0xf8, !PT ;  /* 0x00ff000016167812 */ /* 0x000fe400078ef8bd */
[----:B------:R-:W-:Y:S02]  /*7170*/  LOP3.LUT R156, R156, 0xff0000, R193, 0xf8, !PT ;  /* 0x00ff00009c9c7812 */ /* 0x000fe400078ef8c1 */
[----:B------:R-:W-:Y:S02]  /*7180*/  LOP3.LUT R152, R152, 0xff0000, R195, 0xf8, !PT ;  /* 0x00ff000098987812 */ /* 0x000fe400078ef8c3 */
[----:B------:R-:W-:Y:S02]  /*7190*/  SHF.L.U32 R160, R199, 0x10, RZ ;  /* 0x00000010c7a07819 */ /* 0x000fe400000006ff */
[----:B------:R-:W-:-:S02]  /*71a0*/  LOP3.LUT R175, R175, 0xffff, RZ, 0xc0, !PT ;  /* 0x0000ffffafaf7812 */ /* 0x000fc400078ec0ff */
[----:B------:R-:W-:Y:S02]  /*71b0*/  LOP3.LUT R183, R183, 0xffff, RZ, 0xc0, !PT ;  /* 0x0000ffffb7b77812 */ /* 0x000fe400078ec0ff */
[----:B------:R-:W-:Y:S02]  /*71c0*/  SHF.L.U32 R11, R190, 0x18, RZ ;  /* 0x00000018be0b7819 */ /* 0x000fe400000006ff */
[----:B------:R-:W-:Y:S02]  /*71d0*/  SHF.L.U32 R17, R194, 0x18, RZ ;  /* 0x00000018c2117819 */ /* 0x000fe400000006ff */
[----:B------:R-:W-:Y:S02]  /*71e0*/  LOP3.LUT R198, R198, 0xffff, RZ, 0xc0, !PT ;  /* 0x0000ffffc6c67812 */ /* 0x000fe400078ec0ff */
[----:B------:R-:W-:Y:S02]  /*71f0*/  LOP3.LUT R21, R21, R14, RZ, 0xfc, !PT ;  /* 0x0000000e15157212 */ /* 0x000fe400078efcff */
[----:B------:R1:W2:Y:S01]  /*7200*/  MUFU.EX2 R14, R7 ;  /* 0x00000007000e7308 */ /* 0x0002a20000000800 */
[----:B------:R-:W-:-:S02]  /*7210*/  SHF.L.U32 R196, R196, 0x18, RZ ;  /* 0x00000018c4c47819 */ /* 0x000fc400000006ff */
[----:B------:R-:W-:Y:S02]  /*7220*/  MOV R159, 0x3021 ;  /* 0x00003021009f7802 */ /* 0x000fe40000000f00 */
[----:B------:R-:W-:Y:S02]  /*7230*/  FSETP.GEU.AND P2, PT, R12, -126, PT ;  /* 0xc2fc00000c00780b */ /* 0x000fe40003f4e000 */
[----:B------:R-:W-:Y:S01]  /*7240*/  LOP3.LUT R155, R155, 0xff0000, R160, 0xf8, !PT ;  /* 0x00ff00009b9b7812 */ /* 0x000fe200078ef8a0 */
[----:B-1----:R-:W-:Y:S01]  /*7250*/  IMAD.SHL.U32 R7, R204, 0x1000000, RZ ;  /* 0x01000000cc077824 */ /* 0x002fe200078e00ff */
[----:B------:R-:W-:Y:S02]  /*7260*/  SHF.L.U32 R175, R175, 0x18, RZ ;  /* 0x00000018afaf7819 */ /* 0x000fe400000006ff */
[----:B------:R-:W-:Y:S02]  /*7270*/  SHF.L.U32 R183, R183, 0x18, RZ ;  /* 0x00000018b7b77819 */ /* 0x000fe400000006ff */
[----:B------:R-:W-:-:S02]  /*7280*/  LOP3.LUT R11, R22, R11, RZ, 0xfc, !PT ;  /* 0x0000000b160b7212 */ /* 0x000fc400078efcff */
[----:B------:R-:W-:Y:S01]  /*7290*/  LOP3.LUT R17, R156, R17, RZ, 0xfc, !PT ;  /* 0x000000119c117212 */ /* 0x000fe200078efcff */
[----:B--2---:R-:W-:Y:S01]  /*72a0*/  @!P3 FMUL R14, R14, R14 ;  /* 0x0000000e0e0eb220 */ /* 0x004fe20000400000 */
[----:B------:R-:W-:Y:S01]  /*72b0*/  LOP3.LUT R152, R152, R153, RZ, 0xfc, !PT ;  /* 0x0000009998987212 */ /* 0x000fe200078efcff */
[----:B------:R-:W-:Y:S01]  /*72c0*/  @!P2 FMUL R12, R12, 0.5 ;  /* 0x3f0000000c0ca820 */ /* 0x000fe20000400000 */
[----:B------:R-:W-:Y:S01]  /*72d0*/  SHF.L.U32 R198, R198, 0x18, RZ ;  /* 0x00000018c6c67819 */ /* 0x000fe200000006ff */
[----:B------:R-:W-:Y:S01]  /*72e0*/  FFMA R9, R14, R9, R213 ;  /* 0x000000090e097223 */ /* 0x000fe200000000d5 */
[----:B------:R-:W-:Y:S01]  /*72f0*/  LOP3.LUT R23, R23, R196, RZ, 0xfc, !PT ;  /* 0x000000c417177212 */ /* 0x000fe200078efcff */
[----:B------:R-:W-:Y:S01]  /*7300*/  FMUL R26, R26, R14 ;  /* 0x0000000e1a1a7220 */ /* 0x000fe20000400000 */
[----:B------:R-:W-:Y:S01]  /*7310*/  LOP3.LUT R200, R157, R200, RZ, 0xfc, !PT ;  /* 0x000000c89dc87212 */ /* 0x000fe200078efcff */
[----:B------:R-:W1:Y:S01]  /*7320*/  MUFU.EX2 R12, R12 ;  /* 0x0000000c000c7308 */ /* 0x000e620000000800 */
[----:B------:R-:W-:Y:S01]  /*7330*/  SEL R22, R158, R15, P4 ;  /* 0x0000000f9e167207 */ /* 0x000fe20002000000 */
[----:B------:R-:W-:Y:S01]  /*7340*/  FMUL R27, R27, R14 ;  /* 0x0000000e1b1b7220 */ /* 0x000fe20000400000 */
[----:B------:R-:W-:Y:S01]  /*7350*/  SHF.R.U32.HI R159, RZ, R0, R159 ;  /* 0x00000000ff9f7219 */ /* 0x000fe2000001169f */
[----:B------:R-:W-:Y:S01]  /*7360*/  FMUL R30, R30, R14 ;  /* 0x0000000e1e1e7220 */ /* 0x000fe20000400000 */
[----:B------:R-:W-:Y:S01]  /*7370*/  SHF.R.U32.HI R161, RZ, R0, R161 ;  /* 0x00000000ffa17219 */ /* 0x000fe200000116a1 */
[----:B------:R-:W-:Y:S01]  /*7380*/  FMUL R31, R31, R14 ;  /* 0x0000000e1f1f7220 */ /* 0x000fe20000400000 */
[----:B------:R-:W-:Y:S01]  /*7390*/  SEL R15, R15, R158, P4 ;  /* 0x0000009e0f0f7207 */ /* 0x000fe20002000000 */
[-C--:B------:R-:W-:Y:S01]  /*73a0*/  FMUL R34, R34, R14.reuse ;  /* 0x0000000e22227220 */ /* 0x080fe20000400000 */
[----:B------:R-:W-:Y:S01]  /*73b0*/  LOP3.LUT R16, R16, R163, RZ, 0xfc, !PT ;  /* 0x000000a310107212 */ /* 0x000fe200078efcff */
[-C--:B------:R-:W-:Y:S01]  /*73c0*/  FMUL R35, R35, R14.reuse ;  /* 0x0000000e23237220 */ /* 0x080fe20000400000 */
[----:B------:R-:W-:Y:S01]  /*73d0*/  LOP3.LUT R18, R18, R175, RZ, 0xfc, !PT ;  /* 0x000000af12127212 */ /* 0x000fe200078efcff */
[-C--:B------:R-:W-:Y:S01]  /*73e0*/  FMUL R38, R38, R14.reuse ;  /* 0x0000000e26267220 */ /* 0x080fe20000400000 */
[----:B------:R-:W-:Y:S01]  /*73f0*/  LOP3.LUT R20, R20, R183, RZ, 0xfc, !PT ;  /* 0x000000b714147212 */ /* 0x000fe200078efcff */
[----:B------:R-:W-:Y:S01]  /*7400*/  FMUL R39, R39, R14 ;  /* 0x0000000e27277220 */ /* 0x000fe20000400000 */
[----:B------:R-:W-:Y:S01]  /*7410*/  LOP3.LUT R155, R155, R198, RZ, 0xfc, !PT ;  /* 0x000000c69b9b7212 */ /* 0x000fe200078efcff */
[----:B------:R-:W-:Y:S01]  /*7420*/  FMUL R42, R42, R14 ;  /* 0x0000000e2a2a7220 */ /* 0x000fe20000400000 */
[----:B------:R-:W-:Y:S01]  /*7430*/  LOP3.LUT R154, R154, R7, RZ, 0xfc, !PT ;  /* 0x000000079a9a7212 */ /* 0x000fe200078efcff */
[----:B-1----:R-:W-:Y:S01]  /*7440*/  @!P2 FMUL R12, R12, R12 ;  /* 0x0000000c0c0ca220 */ /* 0x002fe20000400000 */
[----:B------:R-:W-:Y:S01]  /*7450*/  SEL R157, R192, R11, P4 ;  /* 0x0000000bc09d7207 */ /* 0x000fe20002000000 */
[----:B------:R-:W-:Y:S01]  /*7460*/  FMUL R43, R43, R14 ;  /* 0x0000000e2b2b7220 */ /* 0x000fe20000400000 */
[----:B------:R-:W-:Y:S01]  /*7470*/  SEL R158, R152, R17, P4 ;  /* 0x00000011989e7207 */ /* 0x000fe20002000000 */
[----:B------:R-:W-:Y:S01]  /*7480*/  FFMA R10, R12, R10, R203 ;  /* 0x0000000a0c0a7223 */ /* 0x000fe200000000cb */
[----:B------:R-:W-:Y:S01]  /*7490*/  SEL R11, R11, R192, P4 ;  /* 0x000000c00b0b7207 */ /* 0x000fe20002000000 */
[----:B------:R-:W-:Y:S01]  /*74a0*/  FMUL R24, R24, R12 ;  /* 0x0000000c18187220 */ /* 0x000fe20000400000 */
[----:B------:R-:W-:Y:S01]  /*74b0*/  SEL R17, R17, R152, P4 ;  /* 0x0000009811117207 */ /* 0x000fe20002000000 */
[-C--:B------:R-:W-:Y:S01]  /*74c0*/  FMUL R25, R25, R12.reuse ;  /* 0x0000000c19197220 */ /* 0x080fe20000400000 */
[----:B------:R-:W-:Y:S01]  /*74d0*/  LOP3.LUT R160, R159, 0xf, RZ, 0xc0, !PT ;  /* 0x0000000f9fa07812 */ /* 0x000fe200078ec0ff */
[-C--:B------:R-:W-:Y:S01]  /*74e0*/  FMUL R28, R28, R12.reuse ;  /* 0x0000000c1c1c7220 */ /* 0x080fe20000400000 */
[----:B------:R-:W-:Y:S01]  /*74f0*/  SEL R152, R200, R23, P4 ;  /* 0x00000017c8987207 */ /* 0x000fe20002000000 */
[----:B------:R-:W-:Y:S01]  /*7500*/  FMUL R29, R29, R12 ;  /* 0x0000000c1d1d7220 */ /* 0x000fe20000400000 */
[----:B------:R-:W-:Y:S01]  /*7510*/  LOP3.LUT R170, R161, 0xf, RZ, 0xc0, !PT ;  /* 0x0000000fa1aa7812 */ /* 0x000fe200078ec0ff */
[----:B------:R-:W-:Y:S01]  /*7520*/  SHFL.IDX PT, R162, R157, R160, 0x1c1f ;  /* 0x001c1fa09da27589 */ /* 0x000fe200000e0000 */
[----:B------:R-:W-:Y:S01]  /*7530*/  SEL R23, R23, R200, P4 ;  /* 0x000000c817177207 */ /* 0x000fe20002000000 */
[----:B------:R-:W-:Y:S01]  /*7540*/  FMUL R32, R32, R12 ;  /* 0x0000000c20207220 */ /* 0x000fe20000400000 */
[----:B------:R-:W-:Y:S01]  /*7550*/  SEL R7, R16, R13, P4 ;  /* 0x0000000d10077207 */ /* 0x000fe20002000000 */
[----:B------:R-:W1:Y:S01]  /*7560*/  SHFL.IDX PT, R11, R11, R170, 0x1c1f ;  /* 0x001c1faa0b0b7589 */ /* 0x000e6200000e0000 */
[----:B------:R-:W-:Y:S01]  /*7570*/  SEL R153, R19, R18, P4 ;  /* 0x0000001213997207 */ /* 0x000fe20002000000 */
[----:B------:R-:W-:Y:S01]  /*7580*/  FMUL R33, R33, R12 ;  /* 0x0000000c21217220 */ /* 0x000fe20000400000 */
[----:B------:R-:W-:Y:S01]  /*7590*/  SEL R156, R21, R20, P4 ;  /* 0x00000014159c7207 */ /* 0x000fe20002000000 */
[----:B------:R-:W-:Y:S01]  /*75a0*/  SHFL.IDX PT, R164, R158, R160, 0x1c1f ;  /* 0x001c1fa09ea47589 */ /* 0x000fe200000e0000 */
[----:B------:R-:W-:Y:S01]  /*75b0*/  SEL R159, R154, R155, P4 ;  /* 0x0000009b9a9f7207 */ /* 0x000fe20002000000 */
[----:B------:R-:W-:Y:S01]  /*75c0*/  FMUL R36, R36, R12 ;  /* 0x0000000c24247220 */ /* 0x000fe20000400000 */
[----:B------:R-:W-:Y:S01]  /*75d0*/  SEL R13, R13, R16, P4 ;  /* 0x000000100d0d7207 */ /* 0x000fe20002000000 */
[----:B------:R-:W2:Y:S01]  /*75e0*/  SHFL.IDX PT, R17, R17, R170, 0x1c1f ;  /* 0x001c1faa11117589 */ /* 0x000ea200000e0000 */
[----:B------:R-:W-:Y:S01]  /*75f0*/  SEL R19, R18, R19, P4 ;  /* 0x0000001312137207 */ /* 0x000fe20002000000 */
[----:B------:R-:W-:Y:S01]  /*7600*/  FMUL R37, R37, R12 ;  /* 0x0000000c25257220 */ /* 0x000fe20000400000 */
[----:B------:R-:W-:Y:S01]  /*7610*/  SEL R21, R20, R21, P4 ;  /* 0x0000001514157207 */ /* 0x000fe20002000000 */
[----:B------:R-:W-:Y:S01]  /*7620*/  SHFL.IDX PT, R166, R152, R160, 0x1c1f ;  /* 0x001c1fa098a67589 */ /* 0x000fe200000e0000 */
[----:B------:R-:W-:Y:S01]  /*7630*/  SEL R154, R155, R154, P4 ;  /* 0x0000009a9b9a7207 */ /* 0x000fe20002000000 */
[-C--:B------:R-:W-:Y:S01]  /*7640*/  FMUL R40, R40, R12.reuse ;  /* 0x0000000c28287220 */ /* 0x080fe20000400000 */
[-C--:B------:R-:W-:Y:S01]  /*7650*/  FMUL R41, R41, R12.reuse ;  /* 0x0000000c29297220 */ /* 0x080fe20000400000 */
[----:B------:R-:W3:Y:S01]  /*7660*/  SHFL.IDX PT, R23, R23, R170, 0x1c1f ;  /* 0x001c1faa17177589 */ /* 0x000ee200000e0000 */
[-C--:B------:R-:W-:Y:S01]  /*7670*/  FMUL R44, R44, R12.reuse ;  /* 0x0000000c2c2c7220 */ /* 0x080fe20000400000 */
[-C--:B------:R-:W-:Y:S01]  /*7680*/  FMUL R45, R45, R12.reuse ;  /* 0x0000000c2d2d7220 */ /* 0x080fe20000400000 */
[-C--:B------:R-:W-:Y:S01]  /*7690*/  FMUL R48, R48, R12.reuse ;  /* 0x0000000c30307220 */ /* 0x080fe20000400000 */
[----:B------:R-:W-:Y:S01]  /*76a0*/  SHFL.IDX PT, R168, R159, R160, 0x1c1f ;  /* 0x001c1fa09fa87589 */ /* 0x000fe200000e0000 */
[-C--:B------:R-:W-:Y:S01]  /*76b0*/  FMUL R49, R49, R12.reuse ;  /* 0x0000000c31317220 */ /* 0x080fe20000400000 */
[-C--:B------:R-:W-:Y:S01]  /*76c0*/  FMUL R52, R52, R12.reuse ;  /* 0x0000000c34347220 */ /* 0x080fe20000400000 */
[-C--:B------:R-:W-:Y:S01]  /*76d0*/  FMUL R53, R53, R12.reuse ;  /* 0x0000000c35357220 */ /* 0x080fe20000400000 */
[----:B------:R-:W4:Y:S01]  /*76e0*/  SHFL.IDX PT, R167, R154, R170, 0x1c1f ;  /* 0x001c1faa9aa77589 */ /* 0x000f2200000e0000 */
[-C--:B-1----:R-:W-:Y:S01]  /*76f0*/  PRMT R161, R162, R5.reuse, R11 ;  /* 0x00000005a2a17216 */ /* 0x082fe2000000000b */
[-C--:B------:R-:W-:Y:S01]  /*7700*/  FMUL R56, R56, R12.reuse ;  /* 0x0000000c38387220 */ /* 0x080fe20000400000 */
[-C--:B------:R-:W-:Y:S01]  /*7710*/  FMUL R57, R57, R12.reuse ;  /* 0x0000000c39397220 */ /* 0x080fe20000400000 */
[----:B------:R1:W-:Y:S01]  /*7720*/  SHFL.IDX PT, R16, R7, R160, 0x1c1f ;  /* 0x001c1fa007107589 */ /* 0x0003e200000e0000 */
[-C--:B------:R-:W-:Y:S01]  /*7730*/  FMUL R60, R60, R12.reuse ;  /* 0x0000000c3c3c7220 */ /* 0x080fe20000400000 */
[-C--:B------:R-:W-:Y:S01]  /*7740*/  FMUL R61, R61, R12.reuse ;  /* 0x0000000c3d3d7220 */ /* 0x080fe20000400000 */
[-C--:B------:R-:W-:Y:S01]  /*7750*/  FMUL R64, R64, R12.reuse ;  /* 0x0000000c40407220 */ /* 0x080fe20000400000 */
[----:B------:R-:W-:Y:S01]  /*7760*/  SHFL.IDX PT, R22, R22, R160, 0x1c1f ;  /* 0x001c1fa016167589 */ /* 0x000fe200000e0000 */
[-C--:B--2---:R-:W-:Y:S01]  /*7770*/  PRMT R163, R164, R5.reuse, R17 ;  /* 0x00000005a4a37216 */ /* 0x084fe20000000011 */
[-C--:B------:R-:W-:Y:S01]  /*7780*/  FMUL R65, R65, R12.reuse ;  /* 0x0000000c41417220 */ /* 0x080fe20000400000 */
[-C--:B------:R-:W-:Y:S01]  /*7790*/  FMUL R68, R68, R12.reuse ;  /* 0x0000000c44447220 */ /* 0x080fe20000400000 */
[----:B------:R-:W-:Y:S01]  /*77a0*/  SHFL.IDX PT, R18, R153, R160, 0x1c1f ;  /* 0x001c1fa099127589 */ /* 0x000fe200000e0000 */
[-C--:B------:R-:W-:Y:S01]  /*77b0*/  FMUL R69, R69, R12.reuse ;  /* 0x0000000c45457220 */ /* 0x080fe20000400000 */
[----:B-1----:R-:W-:Y:S01]  /*77c0*/  SHF.L.U32 R7, R8, 0x1f, RZ ;  /* 0x0000001f08077819 */ /* 0x002fe200000006ff */
[-C--:B------:R-:W-:Y:S01]  /*77d0*/  FMUL R72, R72, R12.reuse ;  /* 0x0000000c48487220 */ /* 0x080fe20000400000 */
[----:B------:R1:W-:Y:S01]  /*77e0*/  SHFL.IDX PT, R20, R156, R160, 0x1c1f ;  /* 0x001c1fa09c147589 */ /* 0x0003e200000e0000 */
[----:B---3--:R-:W-:Y:S01]  /*77f0*/  PRMT R165, R166, R5, R23 ;  /* 0x00000005a6a57216 */ /* 0x008fe20000000017 */
[----:B------:R2:W3:Y:S01]  /*7800*/  SYNCS.PHASECHK.TRANS64.TRYWAIT P2, [UR5+0x30000], R7 ;  /* 0x03000007ff0075a7 */ /* 0x0004e20008040145 */
[-C--:B------:R-:W-:Y:S01]  /*7810*/  FMUL R73, R73, R12.reuse ;  /* 0x0000000c49497220 */ /* 0x080fe20000400000 */
[----:B------:R-:W5:Y:S01]  /*7820*/  SHFL.IDX PT, R13, R13, R170, 0x1c1f ;  /* 0x001c1faa0d0d7589 */ /* 0x000f6200000e0000 */
[-C--:B------:R-:W-:Y:S01]  /*7830*/  FMUL R76, R76, R12.reuse ;  /* 0x0000000c4c4c7220 */ /* 0x080fe20000400000 */
[-C--:B------:R-:W-:Y:S01]  /*7840*/  FMUL R77, R77, R12.reuse ;  /* 0x0000000c4d4d7220 */ /* 0x080fe20000400000 */
[-C--:B------:R-:W-:Y:S01]  /*7850*/  FMUL R80, R80, R12.reuse ;  /* 0x0000000c50507220 */ /* 0x080fe20000400000 */
[----:B------:R-:W2:Y:S01]  /*7860*/  SHFL.IDX PT, R15, R15, R170, 0x1c1f ;  /* 0x001c1faa0f0f7589 */ /* 0x000ea200000e0000 */
[-C--:B------:R-:W-:Y:S01]  /*7870*/  FMUL R81, R81, R12.reuse ;  /* 0x0000000c51517220 */ /* 0x080fe20000400000 */
[-C--:B-1----:R-:W-:Y:S01]  /*7880*/  PRMT R160, R162, R3.reuse, R11 ;  /* 0x00000003a2a07216 */ /* 0x082fe2000000000b */
[-C--:B------:R-:W-:Y:S01]  /*7890*/  FMUL R84, R84, R12.reuse ;  /* 0x0000000c54547220 */ /* 0x080fe20000400000 */
[----:B------:R-:W1:Y:S01]  /*78a0*/  SHFL.IDX PT, R19, R19, R170, 0x1c1f ;  /* 0x001c1faa13137589 */ /* 0x000e6200000e0000 */
[-C--:B------:R-:W-:Y:S01]  /*78b0*/  PRMT R162, R164, R3.reuse, R17 ;  /* 0x00000003a4a27216 */ /* 0x080fe20000000011 */
[-C--:B------:R-:W-:Y:S01]  /*78c0*/  FMUL R85, R85, R12.reuse ;  /* 0x0000000c55557220 */ /* 0x080fe20000400000 */
[-C--:B------:R-:W-:Y:S01]  /*78d0*/  PRMT R164, R166, R3.reuse, R23 ;  /* 0x00000003a6a47216 */ /* 0x080fe20000000017 */
[----:B------:R-:W3:Y:S01]  /*78e0*/  SHFL.IDX PT, R21, R21, R170, 0x1c1f ;  /* 0x001c1faa15157589 */ /* 0x000ee200000e0000 */
[-C--:B----4-:R-:W-:Y:S01]  /*78f0*/  PRMT R166, R168, R3.reuse, R167 ;  /* 0x00000003a8a67216 */ /* 0x090fe200000000a7 */
[-C--:B------:R-:W-:Y:S01]  /*7900*/  FMUL R88, R88, R12.reuse ;  /* 0x0000000c58587220 */ /* 0x080fe20000400000 */
        /* <DEDUP_REMOVED lines=30> */
[----:B------:R-:W-:Y:S01]  /*7af0*/  FMUL R149, R149, R12 ;  /* 0x0000000c95957220 */ /* 0x000fe20000400000 */
        /* <DEDUP_REMOVED lines=54> */
[----:B-----5:R-:W-:-:S02]  /*7e60*/  PRMT R152, R16, R3, R13 ;  /* 0x0000000310987216 */ /* 0x020fc4000000000d */
[----:B------:R-:W-:Y:S02]  /*7e70*/  PRMT R153, R16, R5, R13 ;  /* 0x0000000510997216 */ /* 0x000fe4000000000d */
[C-C-:B--2---:R-:W-:Y:S02]  /*7e80*/  PRMT R154, R22.reuse, R3, R15.reuse ;  /* 0x00000003169a7216 */ /* 0x144fe4000000000f */
[----:B------:R-:W-:Y:S02]  /*7e90*/  PRMT R155, R22, R5, R15 ;  /* 0x00000005169b7216 */ /* 0x000fe4000000000f */
[C-C-:B-1----:R-:W-:Y:S02]  /*7ea0*/  PRMT R156, R18.reuse, R3, R19.reuse ;  /* 0x00000003129c7216 */ /* 0x142fe40000000013 */
[----:B------:R-:W-:Y:S02]  /*7eb0*/  PRMT R157, R18, R5, R19 ;  /* 0x00000005129d7216 */ /* 0x000fe40000000013 */
[----:B---3--:R-:W-:-:S02]  /*7ec0*/  PRMT R158, R20, R3, R21 ;  /* 0x00000003149e7216 */ /* 0x008fc40000000015 */
[-C--:B------:R-:W-:Y:S02]  /*7ed0*/  PRMT R159, R20, R5.reuse, R21 ;  /* 0x00000005149f7216 */ /* 0x080fe40000000015 */
[----:B------:R-:W-:Y:S01]  /*7ee0*/  PRMT R167, R168, R5, R167 ;  /* 0x00000005a8a77216 */ /* 0x000fe200000000a7 */
[----:B------:R-:W-:Y:S06]  /*7ef0*/  @!P0 BRA `(.L_x_27) ;  /* 0x0000000000048947 */ /* 0x000fec0003800000 */
[----:B------:R-:W-:Y:S01]  /*7f00*/  BPT.TRAP 0x1 ;  /* 0x000000040000795c */ /* 0x000fe20000300000 */
.L_x_27:
[----:B------:R-:W-:Y:S05]  /*7f10*/  @P2 BRA `(.L_x_28) ;  /* 0x0000000000082947 */ /* 0x000fea0003800000 */
[----:B------:R-:W1:Y:S02]  /*7f20*/  SYNCS.PHASECHK.TRANS64.TRYWAIT P2, [UR5+0x30000], R7 ;  /* 0x03000007ff0075a7 */ /* 0x000e640008040145 */
[----:B-1----:R-:W-:Y:S05]  /*7f30*/  @!P2 BRA `(.L_x_29) ;  /* 0x00000040002ca947 */ /* 0x002fea0003800000 */
.L_x_28:
[----:B------:R-:W-:Y:S01]  /*7f40*/  ULEA UR10, UR11, UR6, 0xb ;  /* 0x000000060b0a7291 */ /* 0x000fe2000f8e583f */
[----:B------:R-:W-:Y:S01]  /*7f50*/  WARPGROUP.ARRIVE ;  /* 0x00000000000079c5 */ /* 0x000fe20000000000 */
[----:B------:R-:W-:-:S05]  /*7f60*/  UMOV UR15, 0x40000040 ;  /* 0x40000040000f7882 */ /* 0x000fca0000000000 */
[----:B------:R-:W-:Y:S02]  /*7f70*/  UMOV UR14, UR10 ;  /* 0x0000000a000e7c82 */ /* 0x000fe40008000000 */
        /* <DEDUP_REMOVED lines=9> */
[----:B------:R-:W-:Y:S01]  /*8010*/  UIADD3 UR10, UR10, 0x6, URZ ;  /* 0x000000060a0a7890 */ /* 0x000fe2000fffe03f */
[----:B------:R-:W-:Y:S02]  /*8020*/  WARPGROUP.DEPBAR.LE gsb0, 0x0 ;  /* 0x00008000000079c5 */ /* 0x000fe40000010000 */
[----:B------:R-:W-:-:S15]  /*8030*/  WARPGROUP.ARRIVE ;  /* 0x00000000000079c5 */ /* 0x000fde0000000000 */
[----:B------:R-:W-:-:S07]  /*8040*/  NOP ;  /* 0x0000000000007918 */ /* 0x000fce0000000000 */
[----:B------:R-:W-:Y:S01]  /*8050*/  QGMMA.64x256x32.F32.E4M3.E4M3 R24, R160, gdesc[UR12], R24, gsb0 ;  /* 0x03e0000ca0187df3 */ /* 0x000fe20008000818 */
[----:B------:R-:W-:Y:S01]  /*8060*/  UMOV UR14, UR10 ;  /* 0x0000000a000e7c82 */ /* 0x000fe20008000000 */
        /* <DEDUP_REMOVED lines=8> */
.L_x_30:
[----:B------:R-:W-:-:S04]  /*80f0*/  ULEA UR5, UR4, UR37, 0x3 ;  /* 0x0000002504057291 */ /* 0x000fc8000f8e183f */
[----:B------:R-:W-:-:S04]  /*8100*/  UIADD3 UR5, UR5, 0x30028, URZ ;  /* 0x0003002805057890 */ /* 0x000fc8000fffe03f */
[----:B------:R-:W-:-:S09]  /*8110*/  UPRMT UR5, URZ, 0x654, UR5 ;  /* 0x000006543f057896 */ /* 0x000fd20008000005 */
[----:B------:R-:W-:Y:S01]  /*8120*/  SYNCS.ARRIVE.TRANS64.RED.A1T0 RZ, [UR5], RZ ;  /* 0x000000ffffff79a7 */ /* 0x000fe20008100405 */
[----:B------:R-:W-:Y:S05]  /*8130*/  @P1 BRA `(.L_x_31) ;  /* 0x0000000000041947 */ /* 0x000fea0003800000 */
[----:B------:R-:W-:Y:S01]  /*8140*/  BPT.TRAP 0x1 ;  /* 0x000000040000795c */ /* 0x000fe20000300000 */
.L_x_31:
[----:B------:R-:W-:-:S04]  /*8150*/  UIADD3 UR4, UR4, 0x1, URZ ;  /* 0x0000000104047890 */ /* 0x000fc8000fffe03f */
[----:B------:R-:W-:-:S04]  /*8160*/  UISETP.NE.AND UP0, UPT, UR4, 0x5, UPT ;  /* 0x000000050400788c */ /* 0x000fc8000bf05270 */
[----:B------:R-:W-:Y:S01]  /*8170*/  USEL UR5, UR4, URZ, UP0 ;  /* 0x0000003f04057287 */ /* 0x000fe20008000000 */
[----:B------:R-:W-:Y:S11]  /*8180*/  @!P0 BRA `(.L_x_32) ;  /* 0x0000000000048947 */ /* 0x000ff60003800000 */
[----:B------:R-:W-:Y:S01]  /*8190*/  BPT.TRAP 0x1 ;  /* 0x000000040000795c */ /* 0x000fe20000300000 */
.L_x_32:
[----:B------:R-:W-:-:S04]  /*81a0*/  ULEA UR4, UR5, UR37, 0x3 ;  /* 0x0000002505047291 */ /* 0x000fc8000f8e183f */
[----:B------:R-:W-:-:S04]  /*81b0*/  UIADD3 UR4, UR4, 0x30028, URZ ;  /* 0x0003002804047890 */ /* 0x000fc8000fffe03f */
[----:B------:R-:W-:-:S09]  /*81c0*/  UPRMT UR4, URZ, 0x654, UR4 ;  /* 0x000006543f047896 */ /* 0x000fd20008000004 */
[----:B------:R-:W-:Y:S01]  /*81d0*/  SYNCS.ARRIVE.TRANS64.RED.A1T0 RZ, [UR4], RZ ;  /* 0x000000ffffff79a7 */ /* 0x000fe20008100404 */
[----:B------:R-:W-:Y:S05]  /*81e0*/  @P1 BRA `(.L_x_33) ;  /* 0x0000000000041947 */ /* 0x000fea0003800000 */
[----:B------:R-:W-:Y:S01]  /*81f0*/  BPT.TRAP 0x1 ;  /* 0x000000040000795c */ /* 0x000fe20000300000 */
.L_x_33:
[----:B------:R-:W-:Y:S01]  /*8200*/  UIADD3 UR4, UR5, 0x1, URZ ;  /* 0x0000000105047890 */ /* 0x000fe2000fffe03f */
[C---:B------:R-:W-:Y:S01]  /*8210*/  ISETP.GT.AND P2, PT, R6.reuse, 0x2, PT ;  /* 0x000000020600780c */ /* 0x040fe20003f44270 */
[----:B------:R-:W-:Y:S01]  /*8220*/  UIADD3 UR5, UR11, 0x1, URZ ;  /* 0x000000010b057890 */ /* 0x000fe2000fffe03f */
[----:B------:R-:W-:Y:S01]  /*8230*/  IADD3 R6, R6, -0x1, RZ ;  /* 0xffffffff06067810 */ /* 0x000fe20007ffe0ff */
[----:B------:R-:W-:Y:S01]  /*8240*/  UISETP.NE.AND UP0, UPT, UR4, 0x5, UPT ;  /* 0x000000050400788c */ /* 0x000fe2000bf05270 */
[----:B------:R-:W-:Y:S01]  /*8250*/  IMAD.MOV.U32 R11, RZ, RZ, R2 ;  /* 0x000000ffff0b7224 */ /* 0x000fe200078e0002 */
[----:B------:R-:W-:Y:S01]  /*8260*/  UISETP.NE.AND UP2, UPT, UR5, 0x5, UPT ;  /* 0x000000050500788c */ /* 0x000fe2000bf45270 */
[----:B-1----:R-:W-:Y:S01]  /*8270*/  MOV R7, R4 ;  /* 0x0000000400077202 */ /* 0x002fe20000000f00 */
[----:B------:R-:W-:Y:S02]  /*8280*/  USEL UR4, UR4, URZ, UP0 ;  /* 0x0000003f04047287 */ /* 0x000fe40008000000 */
[----:B------:R-:W-:-:S02]  /*8290*/  USEL UR10, URZ, 0x1, UP2 ;  /* 0x000000013f0a7887 */ /* 0x000fc40009000000 */
[----:B------:R-:W-:-:S04]  /*82a0*/  USEL UR5, UR5, URZ, UP2 ;  /* 0x0000003f05057287 */ /* 0x000fc80009000000 */
[----:B------:R-:W-:Y:S01]  /*82b0*/  LOP3.LUT R8, R8, UR10, RZ, 0x3c, !PT ;  /* 0x0000000a08087c12 */ /* 0x000fe2000f8e3cff */
[----:B------:R-:W-:Y:S07]  /*82c0*/  @P2 BRA `(.L_x_34) ;  /* 0xffffffc000e42947 */ /* 0x000fee000383ffff */
.L_x_23:
[----:B------:R-:W1:Y:S01]  /*82d0*/  SHFL.BFLY PT, R3, R10, 0x1, 0x1f ;  /* 0x0c201f000a037f89 */ /* 0x000e6200000e0000 */
[----:B------:R-:W-:Y:S01]  /*82e0*/  BSSY B0, `(.L_x_35) ;  /* 0x0000022000007945 */ /* 0x000fe20003800000 */
[----:B------:R-:W-:Y:S01]  /*82f0*/  IMAD.MOV.U32 R5, RZ, RZ, 0x7f800000 ;  /* 0x7f800000ff057424 */ /* 0x000fe200078e00ff */
[----:B------:R-:W-:Y:S01]  /*8300*/  MOV R11, 0x3f800000 ;  /* 0x3f800000000b7802 */ /* 0x000fe20000000f00 */
[----:B------:R-:W2:Y:S01]  /*8310*/  SHFL.BFLY PT, R0, R9, 0x1, 0x1f ;  /* 0x0c201f0009007f89 */ /* 0x000ea200000e0000 */
[----:B------:R-:W-:Y:S01]  /*8320*/  MOV R8, 0x7f800000 ;  /* 0x7f80000000087802 */ /* 0x000fe20000000f00 */
[----:B-1----:R-:W-:Y:S01]  /*8330*/  FADD R3, R3, R10 ;  /* 0x0000000a03037221 */ /* 0x002fe20000000000 */
[----:B--2---:R-:W-:-:S04]  /*8340*/  FADD R14, R0, R9 ;  /* 0x00000009000e7221 */ /* 0x004fc80000000000 */
[----:B------:R-:W1:Y:S01]  /*8350*/  SHFL.BFLY PT, R6, R3, 0x2, 0x1f ;  /* 0x0c401f0003067f89 */ /* 0x000e6200000e0000 */
[----:B------:R-:W-:-:S03]  /*8360*/  IMAD.MOV.U32 R0, RZ, RZ, 0x3f800000 ;  /* 0x3f800000ff007424 */ /* 0x000fc600078e00ff */
[----:B------:R-:W2:Y:S01]  /*8370*/  SHFL.BFLY PT, R15, R14, 0x2, 0x1f ;  /* 0x0c401f000e0f7f89 */ /* 0x000ea200000e0000 */
[C---:B-1----:R-:W-:Y:S01]  /*8380*/  FSETP.NE.AND P0, PT, R3.reuse, -R6, PT ;  /* 0x800000060300720b */ /* 0x042fe20003f05000 */
[----:B------:R-:W-:Y:S01]  /*8390*/  FADD R3, R3, R6 ;  /* 0x0000000603037221 */ /* 0x000fe20000000000 */
[----:B--2---:R-:W-:-:S11]  /*83a0*/  FADD R9, R14, R15 ;  /* 0x0000000f0e097221 */ /* 0x004fd60000000000 */
[----:B------:R-:W-:Y:S05]  /*83b0*/  @!P0 BRA `(.L_x_36) ;  /* 0x0000000000508947 */ /* 0x000fea0003800000 */
[----:B------:R-:W-:Y:S01]  /*83c0*/  VIADD R0, R3, 0x1800000 ;  /* 0x0180000003007836 */ /* 0x000fe20000000000 */
[----:B------:R-:W-:Y:S04]  /*83d0*/  BSSY B1, `(.L_x_37) ;  /* 0x000000b000017945 */ /* 0x000fe80003800000 */
[----:B------:R-:W-:-:S04]  /*83e0*/  LOP3.LUT R0, R0, 0x7f800000, RZ, 0xc0, !PT ;  /* 0x7f80000000007812 */ /* 0x000fc800078ec0ff */
[----:B------:R-:W-:-:S13]  /*83f0*/  ISETP.GT.U32.AND P0, PT, R0, 0x1ffffff, PT ;  /* 0x01ffffff0000780c */ /* 0x000fda0003f04070 */
[----:B------:R-:W-:Y:S05]  /*8400*/  @P0 BRA `(.L_x_38) ;  /* 0x00000000000c0947 */ /* 0x000fea0003800000 */
[----:B------:R-:W-:-:S07]  /*8410*/  MOV R12, 0x8430 ;  /* 0x00008430000c7802 */ /* 0x000fce0000000f00 */
[----:B------:R-:W-:Y:S05]  /*8420*/  CALL.REL.NOINC `($__internal_0_$__cuda_sm20_rcp_rn_f32_slowpath) ;  /* 0x0000003c00987944 */ /* 0x000fea0003c00000 */
[----:B------:R-:W-:Y:S05]  /*8430*/  BRA `(.L_x_39) ;  /* 0x0000000000107947 */ /* 0x000fea0003800000 */
.L_x_38:
[----:B------:R-:W1:Y:S02]  /*8440*/  MUFU.RCP R0, R3 ;  /* 0x0000000300007308 */ /* 0x000e640000001000 */
[----:B-1----:R-:W-:-:S04]  /*8450*/  FFMA R6, R3, R0, -1 ;  /* 0xbf80000003067423 */ /* 0x002fc80000000000 */
[----:B------:R-:W-:-:S04]  /*8460*/  FADD.FTZ R7, -R6, -RZ ;  /* 0x800000ff06077221 */ /* 0x000fc80000010100 */
[----:B------:R-:W-:-:S07]  /*8470*/  FFMA R0, R0, R7, R0 ;  /* 0x0000000700007223 */ /* 0x000fce0000000000 */
.L_x_39:
[----:B------:R-:W-:Y:S05]  /*8480*/  BSYNC B1 ;  /* 0x0000000000017941 */ /* 0x000fea0003800000 */
.L_x_37:
[----:B------:R-:W-:Y:S01]  /*8490*/  FSETP.GEU.AND P0, PT, |R3|, 1.175494350822287508e-38, PT ;  /* 0x008000000300780b */ /* 0x000fe20003f0e200 */
[----:B------:R-:W-:-:S12]  /*84a0*/  ULDC UR4, c[0x0][0x600] ;  /* 0x0001800000047ab9 */ /* 0x000fd80000000800 */
[----:B------:R-:W-:-:S04]  /*84b0*/  @!P0 FMUL R3, R3, 16777216 ;  /* 0x4b80000003038820 */ /* 0x000fc80000400000 */
[----:B------:R-:W1:Y:S02]  /*84c0*/  MUFU.LG2 R6, R3 ;  /* 0x0000000300067308 */ /* 0x000e640000000c00 */
[----:B-1----:R-:W-:-:S04]  /*84d0*/  @!P0 FADD R6, R6, -24 ;  /* 0xc1c0000006068421 */ /* 0x002fc80000000000 */
[----:B------:R-:W-:-:S04]  /*84e0*/  FMUL R7, R6, 0.69314718246459960938 ;  /* 0x3f31721806077820 */ /* 0x000fc80000400000 */
[----:B------:R-:W-:-:S07]  /*84f0*/  FFMA R8, R2, UR4, R7 ;  /* 0x0000000402087c23 */ /* 0x000fce0008000007 */
.L_x_36:
[----:B------:R-:W-:Y:S05]  /*8500*/  BSYNC B0 ;  /* 0x0000000000007941 */ /* 0x000fea0003800000 */
.L_x_35:
[----:B------:R-:W-:Y:S01]  /*8510*/  FSETP.NE.AND P0, PT, R14, -R15, PT ;  /* 0x8000000f0e00720b */ /* 0x000fe20003f05000 */
[----:B------:R-:W-:Y:S01]  /*8520*/  ULDC UR4, c[0x0][0x608] ;  /* 0x0001820000047ab9 */ /* 0x000fe20000000800 */
[----:B------:R-:W-:Y:S01]  /*8530*/  BSSY B0, `(.L_x_40) ;  /* 0x0000059000007945 */ /* 0x000fe20003800000 */
[----:B------:R-:W-:-:S04]  /*8540*/  FMUL R0, R0, UR4 ;  /* 0x0000000400007c20 */ /* 0x000fc80008400000 */
        /* <DEDUP_REMOVED lines=64> */
[----:B------:R-:W-:Y:S06]  /*8950*/  @!P0 BRA `(.L_x_41) ;  /* 0x0000000000588947 */ /* 0x000fec0003800000 */
[----:B------:R-:W-:Y:S01]  /*8960*/  IADD3 R0, R9, 0x1800000, RZ ;  /* 0x0180000009007810 */ /* 0x000fe20007ffe0ff */
[----:B------:R-:W-:Y:S03]  /*8970*/  BSSY B1, `(.L_x_42) ;  /* 0x000000d000017945 */ /* 0x000fe60003800000 */
[----:B------:R-:W-:-:S04]  /*8980*/  LOP3.LUT R0, R0, 0x7f800000, RZ, 0xc0, !PT ;  /* 0x7f80000000007812 */ /* 0x000fc800078ec0ff */
[----:B------:R-:W-:-:S13]  /*8990*/  ISETP.GT.U32.AND P0, PT, R0, 0x1ffffff, PT ;  /* 0x01ffffff0000780c */ /* 0x000fda0003f04070 */
[----:B------:R-:W-:Y:S05]  /*89a0*/  @P0 BRA `(.L_x_43) ;  /* 0x0000000000140947 */ /* 0x000fea0003800000 */
[----:B------:R-:W-:Y:S01]  /*89b0*/  IMAD.MOV.U32 R3, RZ, RZ, R9 ;  /* 0x000000ffff037224 */ /* 0x000fe200078e0009 */
[----:B------:R-:W-:-:S07]  /*89c0*/  MOV R12, 0x89e0 ;  /* 0x000089e0000c7802 */ /* 0x000fce0000000f00 */
[----:B------:R-:W-:Y:S05]  /*89d0*/  CALL.REL.NOINC `($__internal_0_$__cuda_sm20_rcp_rn_f32_slowpath) ;  /* 0x00000038002c7944 */ /* 0x000fea0003c00000 */
[----:B------:R-:W-:Y:S01]  /*89e0*/  MOV R11, R0 ;  /* 0x00000000000b7202 */ /* 0x000fe20000000f00 */
[----:B------:R-:W-:Y:S06]  /*89f0*/  BRA `(.L_x_44) ;  /* 0x0000000000107947 */ /* 0x000fec0003800000 */
.L_x_43:
[----:B------:R-:W1:Y:S02]  /*8a00*/  MUFU.RCP R0, R9 ;  /* 0x0000000900007308 */ /* 0x000e640000001000 */
[----:B-1----:R-:W-:-:S04]  /*8a10*/  FFMA R2, R9, R0, -1 ;  /* 0xbf80000009027423 */ /* 0x002fc80000000000 */
[----:B------:R-:W-:-:S04]  /*8a20*/  FADD.FTZ R11, -R2, -RZ ;  /* 0x800000ff020b7221 */ /* 0x000fc80000010100 */
[----:B------:R-:W-:-:S07]  /*8a30*/  FFMA R11, R0, R11, R0 ;  /* 0x0000000b000b7223 */ /* 0x000fce0000000000 */
.L_x_44:
[----:B------:R-:W-:Y:S05]  /*8a40*/  BSYNC B1 ;  /* 0x0000000000017941 */ /* 0x000fea0003800000 */
.L_x_42:
[----:B------:R-:W-:Y:S01]  /*8a50*/  FSETP.GEU.AND P0, PT, |R9|, 1.175494350822287508e-38, PT ;  /* 0x008000000900780b */ /* 0x000fe20003f0e200 */
[----:B------:R-:W-:-:S12]  /*8a60*/  ULDC UR4, c[0x0][0x600] ;  /* 0x0001800000047ab9 */ /* 0x000fd80000000800 */
[----:B------:R-:W-:-:S04]  /*8a70*/  @!P0 FMUL R9, R9, 16777216 ;  /* 0x4b80000009098820 */ /* 0x000fc80000400000 */
[----:B------:R-:W1:Y:S02]  /*8a80*/  MUFU.LG2 R0, R9 ;  /* 0x0000000900007308 */ /* 0x000e640000000c00 */
[----:B-1----:R-:W-:-:S04]  /*8a90*/  @!P0 FADD R0, R0, -24 ;  /* 0xc1c0000000008421 */ /* 0x002fc80000000000 */
[----:B------:R-:W-:-:S04]  /*8aa0*/  FMUL R5, R0, 0.69314718246459960938 ;  /* 0x3f31721800057820 */ /* 0x000fc80000400000 */
[----:B------:R-:W-:-:S07]  /*8ab0*/  FFMA R5, R4, UR4, R5 ;  /* 0x0000000404057c23 */ /* 0x000fce0008000005 */
.L_x_41:
[----:B------:R-:W-:Y:S05]  /*8ac0*/  BSYNC B0 ;  /* 0x0000000000007941 */ /* 0x000fea0003800000 */
.L_x_40:
[----:B------:R-:W-:Y:S01]  /*8ad0*/  UIADD3 UR4, UR36, -0x1, URZ ;  /* 0xffffffff24047890 */ /* 0x000fe2000fffe03f */
[----:B------:R-:W1:Y:S01]  /*8ae0*/  S2R R16, SR_TID.X ;  /* 0x0000000000107919 */ /* 0x000e620000002100 */
[----:B------:R-:W-:Y:S01]  /*8af0*/  ULDC UR5, c[0x0][0x608] ;  /* 0x0001820000057ab9 */ /* 0x000fe20000000800 */
[----:B------:R-:W-:Y:S01]  /*8b00*/  ULDC.64 UR8, c[0x0][0x208] ;  /* 0x0000820000087ab9 */ /* 0x000fe20000000a00 */
[----:B------:R-:W-:Y:S02]  /*8b10*/  FMUL R11, R11, UR5 ;  /* 0x000000050b0b7c20 */ /* 0x000fe40008400000 */
[----:B------:R-:W-:Y:S01]  /*8b20*/  ISETP.NE.AND P0, PT, RZ, UR4, PT ;  /* 0x00000004ff007c0c */ /* 0x000fe2000bf05270 */
[----:B------:R-:W-:-:S03]  /*8b30*/  ULEA UR4, UR36, UR37, 0x3 ;  /* 0x0000002524047291 */ /* 0x000fc6000f8e183f */
[----:B------:R-:W-:-:S04]  /*8b40*/  SEL R0, RZ, 0x1, P0 ;  /* 0x00000001ff007807 */ /* 0x000fc80000000000 */
[----:B------:R-:W-:-:S04]  /*8b50*/  SHF.L.U32 R0, R0, 0x1f, RZ ;  /* 0x0000001f00007819 */ /* 0x000fc800000006ff */
[----:B------:R-:W2:Y:S01]  /*8b60*/  SYNCS.PHASECHK.TRANS64.TRYWAIT P0, [UR4+0x30098], R0 ;  /* 0x03009800ff0075a7 */ /* 0x000ea20008000144 */
[C---:B-1----:R-:W-:Y:S02]  /*8b70*/  LOP3.LUT P1, RZ, R16.reuse, 0x3, RZ, 0xc0, !PT ;  /* 0x0000000310ff7812 */ /* 0x042fe4000782c0ff */
[----:B------:R-:W-:Y:S01]  /*8b80*/  LOP3.LUT R18, R16, 0x7f, RZ, 0xc0, !PT ;  /* 0x0000007f10127812 */ /* 0x000fe200078ec0ff */
[----:B--2---:R-:W-:Y:S10]  /*8b90*/  @!P0 BRA `(.L_x_45) ;  /* 0x00000034002c8947 */ /* 0x004ff40003800000 */
.L_x_99:
[----:B------:R-:W-:Y:S01]  /*8ba0*/  USHF.L.U32 UR42, UR7, 0x6, URZ ;  /* 0x00000006072a7899 */ /* 0x000fe2000800063f */
[----:B------:R-:W-:Y:S01]  /*8bb0*/  BSSY B0, `(.L_x_46) ;  /* 0x0000018000007945 */ /* 0x000fe20003800000 */
[----:B------:R-:W-:Y:S02]  /*8bc0*/  SHF.R.U32.HI R16, RZ, 0x2, R16 ;  /* 0x00000002ff107819 */ /* 0x000fe40000011610 */
[----:B------:R-:W-:Y:S01]  /*8bd0*/  SHF.R.U32.HI R17, RZ, 0x5, R18 ;  /* 0x00000005ff117819 */ /* 0x000fe20000011612 */
[----:B------:R-:W-:Y:S07]  /*8be0*/  @P1 BRA `(.L_x_47) ;  /* 0x0000000000501947 */ /* 0x000fee0003800000 */
[----:B------:R-:W2:Y:S01]  /*8bf0*/  S2UR UR4, SR_CTAID.Y ;  /* 0x00000000000479c3 */ /* 0x000ea20000002600 */
[----:B-1----:R-:W-:Y:S01]  /*8c00*/  IMAD.SHL.U32 R3, R17, 0x10, RZ ;  /* 0x0000001011037824 */ /* 0x002fe200078e00ff */
[----:B------:R-:W-:Y:S01]  /*8c10*/  LOP3.LUT R0, R16, 0x7, RZ, 0xc0, !PT ;  /* 0x0000000710007812 */ /* 0x000fe200078ec0ff */
[----:B------:R-:W-:-:S03]  /*8c20*/  ULDC.64 UR6, c[0x0][0x688] ;  /* 0x0001a20000067ab9 */ /* 0x000fc60000000a00 */
[----:B------:R-:W-:Y:S02]  /*8c30*/  LOP3.LUT R0, R3, 0xfffffff0, R0, 0xe2, !PT ;  /* 0xfffffff003007812 */ /* 0x000fe400078ee200 */
[----:B------:R-:W1:Y:S02]  /*8c40*/  S2UR UR5, SR_CTAID.Z ;  /* 0x00000000000579c3 */ /* 0x000e640000002700 */
[----:B------:R-:W-:-:S05]  /*8c50*/  IADD3 R3, R0, UR42, RZ ;  /* 0x0000002a00037c10 */ /* 0x000fca000fffe0ff */
[----:B------:R-:W-:Y:S01]  /*8c60*/  VIADD R2, R3, 0x8 ;  /* 0x0000000803027836 */ /* 0x000fe20000000000 */
[----:B--2---:R-:W-:-:S04]  /*8c70*/  UIMAD UR4, UR4, UR6, UR42 ;  /* 0x00000006040472a4 */ /* 0x004fc8000f8e022a */
[----:B-1----:R-:W-:-:S03]  /*8c80*/  UIMAD UR4, UR5, UR7, UR4 ;  /* 0x00000007050472a4 */ /* 0x002fc6000f8e0204 */
[----:B------:R-:W-:Y:S02]  /*8c90*/  ULDC UR5, c[0x0][0x288] ;  /* 0x0000a20000057ab9 */ /* 0x000fe40000000800 */
[----:B------:R-:W-:Y:S02]  /*8ca0*/  ISETP.GE.U32.AND P0, PT, R3, UR5, PT ;  /* 0x0000000503007c0c */ /* 0x000fe4000bf06070 */
[----:B------:R-:W-:Y:S02]  /*8cb0*/  IADD3 R0, P2, R0, UR4, RZ ;  /* 0x0000000400007c10 */ /* 0x000fe4000ff5e0ff */
[----:B------:R-:W-:Y:S01]  /*8cc0*/  ISETP.GE.U32.AND P1, PT, R2, UR5, PT ;  /* 0x0000000502007c0c */ /* 0x000fe2000bf26070 */
[----:B------:R-:W-:Y:S01]  /*8cd0*/  ULDC.64 UR4, c[0x0][0x680] ;  /* 0x0001a00000047ab9 */ /* 0x000fe20000000a00 */
[----:B------:R-:W-:Y:S02]  /*8ce0*/  IADD3.X R3, RZ, RZ, RZ, P2, !PT ;  /* 0x000000ffff037210 */ /* 0x000fe400017fe4ff */
[----:B------:R-:W-:-:S04]  /*8cf0*/  LEA R2, P2, R0, UR4, 0x2 ;  /* 0x0000000400027c11 */ /* 0x000fc8000f8410ff */
[----:B------:R-:W-:-:S05]  /*8d00*/  LEA.HI.X R3, R0, UR5, R3, 0x2, P2 ;  /* 0x0000000500037c11 */ /* 0x000fca00090f1403 */
[----:B------:R2:W-:Y:S04]  /*8d10*/  @!P0 STG.E desc[UR8][R2.64], R8 ;  /* 0x0000000802008986 */ /* 0x0005e8000c101908 */
[----:B------:R2:W-:Y:S02]  /*8d20*/  @!P1 STG.E desc[UR8][R2.64+0x20], R5 ;  /* 0x0000200502009986 */ /* 0x0005e4000c101908 */
.L_x_47:
[----:B------:R-:W-:Y:S05]  /*8d30*/  BSYNC B0 ;  /* 0x0000000000007941 */ /* 0x000fea0003800000 */
.L_x_46:
[----:B------:R-:W-:Y:S01]  /*8d40*/  ULDC.64 UR4, c[0x0][0x730] ;  /* 0x0001cc0000047ab9 */ /* 0x000fe20000000a00 */
[-C--:B------:R-:W-:Y:S01]  /*8d50*/  FMUL R26, R26, R11.reuse ;  /* 0x0000000b1a1a7220 */ /* 0x080fe20000400000 */
[----:B------:R-:W-:Y:S01]  /*8d60*/  ISETP.NE.U32.AND P0, PT, RZ, UR4, PT ;  /* 0x00000004ff007c0c */ /* 0x000fe2000bf05070 */
[-C--:B------:R-:W-:Y:S01]  /*8d70*/  FMUL R27, R27, R11.reuse ;  /* 0x0000000b1b1b7220 */ /* 0x080fe20000400000 */
[-C--:B------:R-:W-:Y:S01]  /*8d80*/  FMUL R30, R30, R11.reuse ;  /* 0x0000000b1e1e7220 */ /* 0x080fe20000400000 */
[-C--:B------:R-:W-:Y:S01]  /*8d90*/  FMUL R31, R31, R11.reuse ;  /* 0x0000000b1f1f7220 */ /* 0x080fe20000400000 */
[----:B------:R-:W-:Y:S01]  /*8da0*/  ISETP.NE.AND.EX P0, PT, RZ, UR5, PT, P0 ;  /* 0x00000005ff007c0c */ /* 0x000fe2000bf05300 */
        /* <DEDUP_REMOVED lines=60> */
[----:B------:R-:W-:Y:S06]  /*9170*/  @P0 BRA `(.L_x_48) ;  /* 0x0000000000200947 */ /* 0x000fec0003800000 */
[----:B------:R-:W-:Y:S02]  /*9180*/  ULDC.64 UR4, c[0x0][0x728] ;  /* 0x0001ca0000047ab9 */ /* 0x000fe40000000a00 */
[----:B------:R-:W-:-:S04]  /*9190*/  ISETP.NE.U32.AND P0, PT, RZ, UR4, PT ;  /* 0x00000004ff007c0c */ /* 0x000fc8000bf05070 */
[----:B------:R-:W-:-:S13]  /*91a0*/  ISETP.NE.AND.EX P0, PT, RZ, UR5, PT, P0 ;  /* 0x00000005ff007c0c */ /* 0x000fda000bf05300 */
[----:B------:R-:W-:Y:S05]  /*91b0*/  @!P0 BRA `(.L_x_49) ;  /* 0x00000000000c8947 */ /* 0x000fea0003800000 */
[----:B-12---:R-:W1:Y:S02]  /*91c0*/  LDC.64 R2, c[0x0][0x728] ;  /* 0x0001ca00ff027b82 */ /* 0x006e640000000a00 */
[----:B-1----:R4:W5:Y:S01]  /*91d0*/  LDG.E R19, desc[UR8][R2.64] ;  /* 0x0000000802137981 */ /* 0x002962000c1e1900 */
[----:B------:R-:W-:Y:S05]  /*91e0*/  BRA `(.L_x_48) ;  /* 0x0000000000047947 */ /* 0x000fea0003800000 */
.L_x_49:
[----:B------:R-:W3:Y:S02]  /*91f0*/  LDC R19, c[0x0][0x720] ;  /* 0x0001c800ff137b82 */ /* 0x000ee40000000800 */
.L_x_48:
[----:B-1----:R-:W-:-:S04]  /*9200*/  MOV R0, RZ ;  /* 0x000000ff00007202 */ /* 0x002fc80000000f00 */
[----:B------:R-:W-:-:S13]  /*9210*/  LOP3.LUT P0, RZ, R0, 0x1bf, RZ, 0xc0, !PT ;  /* 0x000001bf00ff7812 */ /* 0x000fda000780c0ff */
[----:B------:R-:W-:Y:S05]  /*9220*/  @!P0 BRA `(.L_x_50) ;  /* 0x0000000000408947 */ /* 0x000fea0003800000 */
[----:B--2-4-:R-:W-:Y:S01]  /*9230*/  MOV R2, 0x0 ;  /* 0x0000000000027802 */ /* 0x014fe20000000f00 */
[----:B------:R-:W-:Y:S01]  /*9240*/  ULDC.64 UR4, c[0x4][0x70] ;  /* 0x01001c0000047ab9 */ /* 0x000fe20000000a00 */
[----:B------:R-:W-:Y:S01]  /*9250*/  ULDC.64 UR6, c[0x4][0x8] ;  /* 0x0100020000067ab9 */ /* 0x000fe20000000a00 */
[----:B------:R-:W-:Y:S01]  /*9260*/  IMAD.U32 R4, RZ, RZ, UR4 ;  /* 0x00000004ff047e24 */ /* 0x000fe2000f8e00ff */
[----:B------:R-:W-:Y:S01]  /*9270*/  MOV R5, UR5 ;  /* 0x0000000500057c02 */ /* 0x000fe20008000f00 */
[----:B------:R-:W-:Y:S01]  /*9280*/  ULDC.64 UR4, c[0x4][0x78] ;  /* 0x01001e0000047ab9 */ /* 0x000fe20000000a00 */
[----:B------:R-:W1:Y:S01]  /*9290*/  LDC.64 R2, c[0x4][R2] ;  /* 0x0100000002027b82 */ /* 0x000e620000000a00 */
[----:B------:R-:W-:Y:S01]  /*92a0*/  IMAD.U32 R6, RZ, RZ, UR4 ;  /* 0x00000004ff067e24 */ /* 0x000fe2000f8e00ff */
[----:B------:R-:W-:Y:S01]  /*92b0*/  MOV R7, UR5 ;  /* 0x0000000500077c02 */ /* 0x000fe20008000f00 */
[----:B------:R-:W-:Y:S01]  /*92c0*/  IMAD.U32 R10, RZ, RZ, UR6 ;  /* 0x00000006ff0a7e24 */ /* 0x000fe2000f8e00ff */
[----:B------:R-:W-:Y:S01]  /*92d0*/  MOV R11, UR7 ;  /* 0x00000007000b7c02 */ /* 0x000fe20008000f00 */
[----:B------:R-:W-:Y:S01]  /*92e0*/  IMAD.MOV.U32 R8, RZ, RZ, 0x70 ;  /* 0x00000070ff087424 */ /* 0x000fe200078e00ff */
[----:B------:R-:W-:Y:S01]  /*92f0*/  MOV R12, 0x1 ;  /* 0x00000001000c7802 */ /* 0x000fe20000000f00 */
[----:B------:R-:W-:-:S07]  /*9300*/  IMAD.MOV.U32 R13, RZ, RZ, RZ ;  /* 0x000000ffff0d7224 */ /* 0x000fce00078e00ff */
[----:B------:R-:W-:-:S07]  /*9310*/  LEPC R20, `(.L_x_50) ;  /* 0x000000001014794e */ /* 0x000fce0000000000 */
[----:B-1-3-5:R-:W-:Y:S05]  /*9320*/  CALL.ABS.NOINC R2 ;  /* 0x0000000002007343 */ /* 0x02afea0003c00000 */
.L_x_50:
[----:B------:R-:W-:Y:S01]  /*9330*/  UIADD3 UR4, UR36, -0x1, URZ ;  /* 0xffffffff24047890 */ /* 0x000fe2000fffe03f */
[----:B------:R-:W-:-:S05]  /*9340*/  MOV R22, UR37 ;  /* 0x0000002500167c02 */ /* 0x000fca0008000f00 */
[----:B--2-4-:R-:W-:-:S04]  /*9350*/  IMAD.U32 R3, RZ, RZ, UR4 ;  /* 0x00000004ff037e24 */ /* 0x014fc8000f8e00ff */
[----:B------:R-:W-:-:S05]  /*9360*/  IMAD R22, R3, 0x2200, R22 ;  /* 0x0000220003167824 */ /* 0x000fca00078e0216 */
[----:B------:R-:W-:-:S13]  /*9370*/  LOP3.LUT P0, RZ, R22, 0x1b0, RZ, 0xc0, !PT ;  /* 0x000001b016ff7812 */ /* 0x000fda000780c0ff */
[----:B------:R-:W-:Y:S05]  /*9380*/  @!P0 BRA `(.L_x_51) ;  /* 0x0000000000408947 */ /* 0x000fea0003800000 */
[----:B------:R-:W-:Y:S01]  /*9390*/  MOV R2, 0x0 ;  /* 0x0000000000027802 */ /* 0x000fe20000000f00 */
[----:B------:R-:W-:Y:S01]  /*93a0*/  ULDC.64 UR4, c[0x4][0x70] ;  /* 0x01001c0000047ab9 */ /* 0x000fe20000000a00 */
[----:B------:R-:W-:Y:S01]  /*93b0*/  ULDC.64 UR6, c[0x4][0x78] ;  /* 0x01001e0000067ab9 */ /* 0x000fe20000000a00 */
[----:B------:R-:W-:Y:S01]  /*93c0*/  MOV R4, UR4 ;  /* 0x0000000400047c02 */ /* 0x000fe20008000f00 */
[----:B------:R-:W-:Y:S01]  /*93d0*/  IMAD.U32 R5, RZ, RZ, UR5 ;  /* 0x00000005ff057e24 */ /* 0x000fe2000f8e00ff */
[----:B------:R-:W-:Y:S01]  /*93e0*/  ULDC.64 UR4, c[0x4][0x10] ;  /* 0x0100040000047ab9 */ /* 0x000fe20000000a00 */
[----:B------:R-:W1:Y:S01]  /*93f0*/  LDC.64 R2, c[0x4][R2] ;  /* 0x0100000002027b82 */ /* 0x000e620000000a00 */
[----:B------:R-:W-:Y:S01]  /*9400*/  MOV R6, UR6 ;  /* 0x0000000600067c02 */ /* 0x000fe20008000f00 */
[----:B------:R-:W-:Y:S01]  /*9410*/  IMAD.U32 R7, RZ, RZ, UR7 ;  /* 0x00000007ff077e24 */ /* 0x000fe2000f8e00ff */
[----:B------:R-:W-:Y:S01]  /*9420*/  MOV R10, UR4 ;  /* 0x00000004000a7c02 */ /* 0x000fe20008000f00 */
[----:B------:R-:W-:Y:S01]  /*9430*/  IMAD.U32 R11, RZ, RZ, UR5 ;  /* 0x00000005ff0b7e24 */ /* 0x000fe2000f8e00ff */
[----:B------:R-:W-:Y:S01]  /*9440*/  MOV R8, 0x70 ;  /* 0x0000007000087802 */ /* 0x000fe20000000f00 */
[----:B------:R-:W-:Y:S01]  /*9450*/  IMAD.MOV.U32 R12, RZ, RZ, 0x1 ;  /* 0x00000001ff0c7424 */ /* 0x000fe200078e00ff */
[----:B------:R-:W-:-:S07]  /*9460*/  MOV R13, RZ ;  /* 0x000000ff000d7202 */ /* 0x000fce0000000f00 */
[----:B------:R-:W-:-:S07]  /*9470*/  LEPC R20, `(.L_x_51) ;  /* 0x000000001014794e */ /* 0x000fce0000000000 */
[----:B-1-3-5:R-:W-:Y:S05]  /*9480*/  CALL.ABS.NOINC R2 ;  /* 0x0000000002007343 */ /* 0x02afea0003c00000 */
.L_x_51:
[----:B------:R-:W1:Y:S01]  /*9490*/  S2R R4, SR_TID.X ;  /* 0x0000000000047919 */ /* 0x000e620000002100 */
[----:B------:R-:W-:Y:S01]  /*94a0*/  ULDC.64 UR4, c[0x0][0x730] ;  /* 0x0001cc0000047ab9 */ /* 0x000fe20000000a00 */
[----:B------:R-:W-:Y:S01]  /*94b0*/  VIADD R18, R18, 0x1f ;  /* 0x0000001f12127836 */ /* 0x000fe20000000000 */
[----:B------:R-:W-:Y:S01]  /*94c0*/  ISETP.NE.U32.AND P0, PT, RZ, UR4, PT ;  /* 0x00000004ff007c0c */ /* 0x000fe2000bf05070 */
[----:B------:R-:W-:Y:S01]  /*94d0*/  BSSY B0, `(.L_x_52) ;  /* 0x0000010000007945 */ /* 0x000fe20003800000 */
[----:B------:R-:W-:Y:S02]  /*94e0*/  SHF.L.U32 R16, R16, 0x6, RZ ;  /* 0x0000000610107819 */ /* 0x000fe400000006ff */
[----:B------:R-:W-:-:S13]  /*94f0*/  ISETP.NE.AND.EX P0, PT, RZ, UR5, PT, P0 ;  /* 0x00000005ff007c0c */ /* 0x000fda000bf05300 */
[----:B---3-5:R-:W2:Y:S01]  /*9500*/  @P0 LDC R19, c[0x0][0x720] ;  /* 0x0001c800ff130b82 */ /* 0x028ea20000000800 */
[----:B------:R-:W-:Y:S01]  /*9510*/  ISETP.GT.U32.AND P0, PT, R18, 0x3e, PT ;  /* 0x0000003e1200780c */ /* 0x000fe20003f04070 */
[C---:B-1----:R-:W-:Y:S01]  /*9520*/  IMAD.SHL.U32 R0, R4.reuse, 0x2, RZ ;  /* 0x0000000204007824 */ /* 0x042fe200078e00ff */
[----:B------:R-:W-:-:S04]  /*9530*/  SHF.L.U32 R3, R4, 0x4, RZ ;  /* 0x0000000404037819 */ /* 0x000fc800000006ff */
[----:B------:R-:W-:Y:S02]  /*9540*/  LOP3.LUT R3, R3, 0x180, RZ, 0xc0, !PT ;  /* 0x0000018003037812 */ /* 0x000fe400078ec0ff */
[----:B------:R-:W-:Y:S02]  /*9550*/  LOP3.LUT R2, R0, 0x6, RZ, 0xc0, !PT ;  /* 0x0000000600027812 */ /* 0x000fe400078ec0ff */
[----:B------:R-:W-:Y:S02]  /*9560*/  LOP3.LUT R0, R3, 0x30, R0, 0xf8, !PT ;  /* 0x0000003003007812 */ /* 0x000fe400078ef800 */
[----:B------:R-:W-:Y:S01]  /*9570*/  LEA R2, R17, R2, 0xa ;  /* 0x0000000211027211 */ /* 0x000fe200078e50ff */
[----:B--2---:R-:W-:Y:S01]  /*9580*/  FMUL R24, R24, R19 ;  /* 0x0000001318187220 */ /* 0x004fe20000400000 */
[----:B------:R-:W-:-:S04]  /*9590*/  LOP3.LUT R3, R16, 0x40, RZ, 0xc0, !PT ;  /* 0x0000004010037812 */ /* 0x000fc800078ec0ff */
[----:B------:R-:W-:Y:S01]  /*95a0*/  IADD3 R3, R0, R2, R3 ;  /* 0x0000000200037210 */ /* 0x000fe20007ffe003 */
[----:B------:R-:W-:Y:S06]  /*95b0*/  @P0 BRA `(.L_x_53) ;  /* 0x0000000000040947 */ /* 0x000fec0003800000 */
[----:B------:R-:W-:-:S04]  /*95c0*/  DEPBAR.LE SB0, 0x1 ;  /* 0x000080400000791a */ /* 0x000fc80000000000 */
.L_x_53:
[----:B------:R-:W-:Y:S05]  /*95d0*/  BSYNC B0 ;  /* 0x0000000000007941 */ /* 0x000fea0003800000 */
.L_x_52:
[----:B------:R-:W-:Y:S05]  /*95e0*/  WARPSYNC.ALL ;  /* 0x0000000000007948 */ /* 0x000fea0003800000 */
[----:B------:R-:W-:Y:S01]  /*95f0*/  BAR.SYNC.DEFER_BLOCKING 0x1, 0x80 ;  /* 0x0042000000007b1d */ /* 0x000fe20000010000 */
[----:B------:R-:W-:Y:S01]  /*9600*/  R2P PR, R4, 0x18 ;  /* 0x0000001804007804 */ /* 0x000fe20000000000 */
[----:B------:R-:W-:Y:S01]  /*9610*/  IMAD.MOV.U32 R0, RZ, RZ, 0x10 ;  /* 0x00000010ff007424 */ /* 0x000fe200078e00ff */
[----:B------:R-:W-:Y:S01]  /*9620*/  IADD3 R3, R22, R3, RZ ;  /* 0x0000000316037210 */ /* 0x000fe20007ffe0ff */
        /* <DEDUP_REMOVED lines=23> */
[----:B------:R-:W-:Y:S01]  /*97a0*/  SEL R0, R0, 0xfffffff0, !P3 ;  /* 0xfffffff000007807 */ /* 0x000fe20005800000 */
        /* <DEDUP_REMOVED lines=8> */
[C---:B------:R-:W-:Y:S01]  /*9830*/  VIADD R5, R3.reuse, 0x20 ;  /* 0x0000002003057836 */ /* 0x040fe20000000000 */
[----:B------:R-:W-:Y:S01]  /*9840*/  @P4 IADD3 R5, R3, -0x20, RZ ;  /* 0xffffffe003054810 */ /* 0x000fe20007ffe0ff */
[-C--:B------:R-:W-:Y:S01]  /*9850*/  FMUL R59, R59, R19.reuse ;  /* 0x000000133b3b7220 */ /* 0x080fe20000400000 */
[----:B------:R-:W-:Y:S01]  /*9860*/  F2FP.SATFINITE.E4M3.F32.PACK_AB_MERGE_C R24, R25, R24, RZ ;  /* 0x000000181918723e */ /* 0x000fe200048070ff */
[-C--:B------:R-:W-:Y:S01]  /*9870*/  FMUL R58, R58, R19.reuse ;  /* 0x000000133a3a7220 */ /* 0x080fe20000400000 */
[----:B------:R-:W-:Y:S01]  /*9880*/  F2FP.SATFINITE.E4M3.F32.PACK_AB_MERGE_C R26, R27, R26, RZ ;  /* 0x0000001a1b1a723e */ /* 0x000fe200048070ff */
[-C--:B------:R-:W-:Y:S01]  /*9890*/  FMUL R57, R57, R19.reuse ;  /* 0x0000001339397220 */ /* 0x080fe20000400000 */
[----:B------:R-:W-:Y:S01]  /*98a0*/  F2FP.SATFINITE.E4M3.F32.PACK_AB_MERGE_C R28, R29, R28, RZ ;  /* 0x0000001c1d1c723e */ /* 0x000fe200048070ff */
[----:B------:R1:W-:Y:S01]  /*98b0*/  STS.U16 [R3], R24 ;  /* 0x0000001803007388 */ /* 0x0003e20000000400 */
[----:B------:R-:W-:Y:S01]  /*98c0*/  F2FP.SATFINITE.E4M3.F32.PACK_AB_MERGE_C R30, R31, R30, RZ ;  /* 0x0000001e1f1e723e */ /* 0x000fe200048070ff */
[-C--:B------:R-:W-:Y:S01]  /*98d0*/  FMUL R56, R56, R19.reuse ;  /* 0x0000001338387220 */ /* 0x080fe20000400000 */
[----:B------:R-:W-:Y:S01]  /*98e0*/  F2FP.SATFINITE.E4M3.F32.PACK_AB_MERGE_C R33, R33, R32, RZ ;  /* 0x000000202121723e */ /* 0x000fe200048070ff */
[----:B------:R1:W-:Y:S01]  /*98f0*/  STS.U16 [R3+0x200], R26 ;  /* 0x0002001a03007388 */ /* 0x0003e20000000400 */
[----:B------:R-:W-:Y:S01]  /*9900*/  F2FP.SATFINITE.E4M3.F32.PACK_AB_MERGE_C R35, R35, R34, RZ ;  /* 0x000000222323723e */ /* 0x000fe200048070ff */
[-C--:B------:R-:W-:Y:S01]  /*9910*/  FMUL R63, R63, R19.reuse ;  /* 0x000000133f3f7220 */ /* 0x080fe20000400000 */
[----:B------:R-:W-:Y:S01]  /*9920*/  F2FP.SATFINITE.E4M3.F32.PACK_AB_MERGE_C R37, R37, R36, RZ ;  /* 0x000000242525723e */ /* 0x000fe200048070ff */
[----:B------:R1:W-:Y:S01]  /*9930*/  STS.U16 [R3+0x8], R28 ;  /* 0x0000081c03007388 */ /* 0x0003e20000000400 */
[----:B------:R-:W-:Y:S01]  /*9940*/  F2FP.SATFINITE.E4M3.F32.PACK_AB_MERGE_C R39, R39, R38, RZ ;  /* 0x000000262727723e */ /* 0x000fe200048070ff */
[-C--:B------:R-:W-:Y:S01]  /*9950*/  FMUL R62, R62, R19.reuse ;  /* 0x000000133e3e7220 */ /* 0x080fe20000400000 */
[----:B------:R-:W-:Y:S01]  /*9960*/  IADD3 R2, R3, R0, RZ ;  /* 0x0000000003027210 */ /* 0x000fe20007ffe0ff */
[----:B------:R1:W-:Y:S01]  /*9970*/  STS.U16 [R3+0x208], R30 ;  /* 0x0002081e03007388 */ /* 0x0003e20000000400 */
        /* <DEDUP_REMOVED lines=13> */
[----:B------:R-:W-:Y:S01]  /*9a50*/  FMUL R66, R66, R19 ;  /* 0x0000001342427220 */ /* 0x000fe20000400000 */
[----:B------:R-:W-:Y:S01]  /*9a60*/  F2FP.SATFINITE.E4M3.F32.PACK_AB_MERGE_C R54, R55, R54, RZ ;  /* 0x000000363736723e */ /* 0x000fe200048070ff */
[----:B------:R1:W-:Y:S01]  /*9a70*/  STS.U16 [R2+0x208], R39 ;  /* 0x0002082702007388 */ /* 0x0003e20000000400 */
[----:B------:R-:W-:Y:S01]  /*9a80*/  IADD3 R7, R0, R5, RZ ;  /* 0x0000000500077210 */ /* 0x000fe20007ffe0ff */
[-C--:B------:R-:W-:Y:S01]  /*9a90*/  FMUL R65, R65, R19.reuse ;  /* 0x0000001341417220 */ /* 0x080fe20000400000 */
[-C--:B------:R-:W-:Y:S01]  /*9aa0*/  FMUL R64, R64, R19.reuse ;  /* 0x0000001340407220 */ /* 0x080fe20000400000 */
[----:B------:R1:W-:Y:S01]  /*9ab0*/  STS.U16 [R5], R40 ;  /* 0x0000002805007388 */ /* 0x0003e20000000400 */
[-C--:B------:R-:W-:Y:S01]  /*9ac0*/  FMUL R71, R71, R19.reuse ;  /* 0x0000001347477220 */ /* 0x080fe20000400000 */
[-C--:B------:R-:W-:Y:S01]  /*9ad0*/  FMUL R70, R70, R19.reuse ;  /* 0x0000001346467220 */ /* 0x080fe20000400000 */
[-C--:B------:R-:W-:Y:S01]  /*9ae0*/  FMUL R69, R69, R19.reuse ;  /* 0x0000001345457220 */ /* 0x080fe20000400000 */
[----:B------:R1:W-:Y:S01]  /*9af0*/  STS.U16 [R5+0x200], R42 ;  /* 0x0002002a05007388 */ /* 0x0003e20000000400 */
        /* <DEDUP_REMOVED lines=27> */
[----:B------:R-:W-:Y:S01]  /*9cb0*/  @!PT LDS RZ, [RZ] ;  /* 0x00000000fffff984 */ /* 0x000fe20000000800 */
[----:B------:R-:W-:Y:S01]  /*9cc0*/  @!PT LDS RZ, [RZ] ;  /* 0x00000000fffff984 */ /* 0x000fe20000000800 */
[----:B------:R-:W-:Y:S01]  /*9cd0*/  @!PT LDS RZ, [RZ] ;  /* 0x00000000fffff984 */ /* 0x000fe20000000800 */
[----:B------:R-:W-:Y:S01]  /*9ce0*/  @!PT LDS RZ, [RZ] ;  /* 0x00000000fffff984 */ /* 0x000fe20000000800 */
[----:B------:R2:W-:Y:S06]  /*9cf0*/  MEMBAR.ALL.CTA ;  /* 0x0000000000007992 */ /* 0x0005ec0000008000 */
[----:B--2---:R-:W2:Y:S01]  /*9d00*/  FENCE.VIEW.ASYNC.S ;  /* 0x00000000000073c6 */ /* 0x004ea20000000000 */
        /* <DEDUP_REMOVED lines=60> */
[----:B------:R-:W-:Y:S01]  /*a0d0*/  BSSY B0, `(.L_x_54) ;  /* 0x000003d000007945 */ /* 0x000fe20003800000 */
[----:B------:R-:W-:-:S02]  /*a0e0*/  F2FP.SATFINITE.E4M3.F32.PACK_AB_MERGE_C R56, R57, R56, RZ ;  /* 0x000000383938723e */ /* 0x000fc400048070ff */
[----:B------:R-:W-:Y:S02]  /*a0f0*/  F2FP.SATFINITE.E4M3.F32.PACK_AB_MERGE_C R58, R59, R58, RZ ;  /* 0x0000003a3b3a723e */ /* 0x000fe400048070ff */
[----:B------:R-:W-:Y:S02]  /*a100*/  F2FP.SATFINITE.E4M3.F32.PACK_AB_MERGE_C R60, R61, R60, RZ ;  /* 0x0000003c3d3c723e */ /* 0x000fe400048070ff */
[----:B------:R-:W-:Y:S02]  /*a110*/  F2FP.SATFINITE.E4M3.F32.PACK_AB_MERGE_C R62, R63, R62, RZ ;  /* 0x0000003e3f3e723e */ /* 0x000fe400048070ff */
[----:B------:R-:W-:Y:S02]  /*a120*/  F2FP.SATFINITE.E4M3.F32.PACK_AB_MERGE_C R65, R65, R64, RZ ;  /* 0x000000404141723e */ /* 0x000fe400048070ff */
[----:B------:R-:W-:Y:S02]  /*a130*/  F2FP.SATFINITE.E4M3.F32.PACK_AB_MERGE_C R67, R67, R66, RZ ;  /* 0x000000424343723e */ /* 0x000fe400048070ff */
        /* <DEDUP_REMOVED lines=41> */
[----:B------:R-:W-:Y:S01]  /*a3d0*/  F2FP.SATFINITE.E4M3.F32.PACK_AB_MERGE_C R150, R151, R150, RZ ;  /* 0x000000969796723e */ /* 0x000fe200048070ff */
[----:B--2---:R-:W-:Y:S06]  /*a3e0*/  BAR.SYNC.DEFER_BLOCKING 0x1, 0x80 ;  /* 0x0042000000007b1d */ /* 0x004fec0000010000 */
[----:B-1----:R-:W-:Y:S05]  /*a3f0*/  @P0 BRA `(.L_x_55) ;  /* 0x0000000000280947 */ /* 0x002fea0003800000 */
[----:B------:R-:W-:Y:S01]  /*a400*/  S2UR UR44, SR_CTAID.Z ;  /* 0x00000000002c79c3 */ /* 0x000fe20000002700 */
[----:B------:R-:W-:Y:S01]  /*a410*/  ULDC.64 UR4, c[0x0][0x198] ;  /* 0x0000660000047ab9 */ /* 0x000fe20000000a00 */
[----:B------:R-:W-:Y:S01]  /*a420*/  R2UR UR40, R22 ;  /* 0x00000000162872ca */ /* 0x000fe200000e0000 */
[----:B------:R-:W-:Y:S01]  /*a430*/  UIADD3 UR4, UP0, UR4, 0x670, URZ ;  /* 0x0000067004047890 */ /* 0x000fe2000ff1e03f */
[----:B------:R-:W-:-:S03]  /*a440*/  UMOV UR41, URZ ;  /* 0x0000003f00297c82 */ /* 0x000fc60008000000 */
[----:B------:R-:W-:Y:S01]  /*a450*/  UIADD3.X UR5, URZ, UR5, URZ, UP0, !UPT ;  /* 0x000000053f057290 */ /* 0x000fe200087fe43f */
[----:B------:R-:W1:Y:S08]  /*a460*/  S2UR UR43, SR_CTAID.Y ;  /* 0x00000000002b79c3 */ /* 0x000e700000002600 */
[----:B-1----:R1:W-:Y:S01]  /*a470*/  UTMASTG.4D [UR40], [UR4] ;  /* 0x00000028040073b5 */ /* 0x0023e20008018000 */
[----:B------:R0:W-:Y:S01]  /*a480*/  UTMACMDFLUSH ;  /* 0x00000000000079b7 */ /* 0x0001e20000000000 */
[----:B-1----:R-:W-:-:S04]  /*a490*/  DEPBAR.LE SB0, 0x1 ;  /* 0x000080400000791a */ /* 0x002fc80000000000 */
.L_x_55:
[----:B------:R-:W-:Y:S05]  /*a4a0*/  BSYNC B0 ;  /* 0x0000000000007941 */ /* 0x000fea0003800000 */
.L_x_54:
[----:B------:R-:W-:Y:S06]  /*a4b0*/  BAR.SYNC.DEFER_BLOCKING 0x1, 0x80 ;  /* 0x0042000000007b1d */ /* 0x000fec0000010000 */
[----:B------:R-:W-:Y:S01]  /*a4c0*/  BSSY B0, `(.L_x_56) ;  /* 0x0000024000007945 */ /* 0x000fe20003800000 */
[----:B------:R1:W-:Y:S04]  /*a4d0*/  STS.U16 [R3+0x1000], R56 ;  /* 0x0010003803007388 */ /* 0x0003e80000000400 */
        /* <DEDUP_REMOVED lines=14> */
[----:B------:R1:W-:Y:S01]  /*a5c0*/  STS.U16 [R7+0x1208], R86 ;  /* 0x0012085607007388 */ /* 0x0003e20000000400 */
[----:B------:R-:W-:Y:S01]  /*a5d0*/  @!PT LDS RZ, [RZ] ;  /* 0x00000000fffff984 */ /* 0x000fe20000000800 */
[----:B------:R-:W-:Y:S01]  /*a5e0*/  @!PT LDS RZ, [RZ] ;  /* 0x00000000fffff984 */ /* 0x000fe20000000800 */
[----:B------:R-:W-:Y:S01]  /*a5f0*/  @!PT LDS RZ, [RZ] ;  /* 0x00000000fffff984 */ /* 0x000fe20000000800 */
[----:B------:R-:W-:Y:S01]  /*a600*/  @!PT LDS RZ, [RZ] ;  /* 0x00000000fffff984 */ /* 0x000fe20000000800 */
[----:B------:R2:W-:Y:S06]  /*a610*/  MEMBAR.ALL.CTA ;  /* 0x0000000000007992 */ /* 0x0005ec0000008000 */
[----:B--2---:R-:W2:Y:S02]  /*a620*/  FENCE.VIEW.ASYNC.S ;  /* 0x00000000000073c6 */ /* 0x004ea40000000000 */
[----:B--2---:R-:W-:Y:S06]  /*a630*/  BAR.SYNC.DEFER_BLOCKING 0x1, 0x80 ;  /* 0x0042000000007b1d */ /* 0x004fec0000010000 */
[----:B-1----:R-:W-:Y:S05]  /*a640*/  @P0 BRA `(.L_x_57) ;  /* 0x00000000002c0947 */ /* 0x002fea0003800000 */
[----:B------:R-:W-:Y:S01]  /*a650*/  S2UR UR44, SR_CTAID.Z ;  /* 0x00000000002c79c3 */ /* 0x000fe20000002700 */
[----:B------:R-:W-:Y:S01]  /*a660*/  R2UR UR40, R22 ;  /* 0x00000000162872ca */ /* 0x000fe200000e0000 */
[----:B------:R-:W-:Y:S01]  /*a670*/  ULDC.64 UR4, c[0x0][0x198] ;  /* 0x0000660000047ab9 */ /* 0x000fe20000000a00 */
[----:B------:R-:W-:Y:S01]  /*a680*/  UMOV UR41, 0x40 ;  /* 0x0000004000297882 */ /* 0x000fe20000000000 */
[----:B------:R-:W-:-:S04]  /*a690*/  UIADD3 UR4, UP0, UR4, 0x670, URZ ;  /* 0x0000067004047890 */ /* 0x000fc8000ff1e03f */
[----:B------:R-:W1:Y:S01]  /*a6a0*/  S2UR UR43, SR_CTAID.Y ;  /* 0x00000000002b79c3 */ /* 0x000e620000002600 */
[----:B------:R-:W-:-:S05]  /*a6b0*/  UIADD3.X UR5, URZ, UR5, URZ, UP0, !UPT ;  /* 0x000000053f057290 */ /* 0x000fca00087fe43f */
[----:B------:R-:W-:-:S09]  /*a6c0*/  UIADD3 UR40, UR40, 0x1000, URZ ;  /* 0x0000100028287890 */ /* 0x000fd2000fffe03f */
[----:B-1----:R1:W-:Y:S01]  /*a6d0*/  UTMASTG.4D [UR40], [UR4] ;  /* 0x00000028040073b5 */ /* 0x0023e20008018000 */
[----:B------:R0:W-:Y:S01]  /*a6e0*/  UTMACMDFLUSH ;  /* 0x00000000000079b7 */ /* 0x0001e20000000000 */
[----:B-1----:R-:W-:-:S04]  /*a6f0*/  DEPBAR.LE SB0, 0x1 ;  /* 0x000080400000791a */ /* 0x002fc80000000000 */
.L_x_57:
[----:B------:R-:W-:Y:S05]  /*a700*/  BSYNC B0 ;  /* 0x0000000000007941 */ /* 0x000fea0003800000 */
.L_x_56:
[----:B------:R-:W-:Y:S06]  /*a710*/  BAR.SYNC.DEFER_BLOCKING 0x1, 0x80 ;  /* 0x0042000000007b1d */ /* 0x000fec0000010000 */
[----:B------:R-:W-:Y:S01]  /*a720*/  BSSY B0, `(.L_x_58) ;  /* 0x0000024000007945 */ /* 0x000fe20003800000 */
[----:B------:R1:W-:Y:S04]  /*a730*/  STS.U16 [R3], R88 ;  /* 0x0000005803007388 */ /* 0x0003e80000000400 */
[----:B------:R1:W-:Y:S04]  /*a740*/  STS.U16 [R3+0x200], R90 ;  /* 0x0002005a03007388 */ /* 0x0003e80000000400 */
[----:B------:R1:W-:Y:S04]  /*a750*/  STS.U16 [R3+0x8], R92 ;  /* 0x0000085c03007388 */ /* 0x0003e80000000400 */
[----:B------:R1:W-:Y:S04]  /*a760*/  STS.U16 [R3+0x208], R94 ;  /* 0x0002085e03007388 */ /* 0x0003e80000000400 */
        /* <DEDUP_REMOVED lines=21> */
[----:B------:R-:W-:Y:S01]  /*a8c0*/  ULDC.64 UR4, c[0x0][0x198] ;  /* 0x0000660000047ab9 */ /* 0x000fe20000000a00 */
[----:B------:R-:W-:Y:S01]  /*a8d0*/  R2UR UR8, R22 ;  /* 0x00000000160872ca */ /* 0x000fe200000e0000 */
[----:B------:R-:W-:Y:S01]  /*a8e0*/  UIADD3 UR4, UP0, UR4, 0x670, URZ ;  /* 0x0000067004047890 */ /* 0x000fe2000ff1e03f */
[----:B------:R-:W-:Y:S01]  /*a8f0*/  UMOV UR9, 0x80 ;  /* 0x0000008000097882 */ /* 0x000fe20000000000 */
[----:B------:R-:W-:Y:S02]  /*a900*/  UMOV UR10, UR42 ;  /* 0x0000002a000a7c82 */ /* 0x000fe40008000000 */
[----:B------:R-:W-:Y:S01]  /*a910*/  UIADD3.X UR5, URZ, UR5, URZ, UP0, !UPT ;  /* 0x000000053f057290 */ /* 0x000fe200087fe43f */
[----:B------:R-:W1:Y:S08]  /*a920*/  S2UR UR11, SR_CTAID.Y ;  /* 0x00000000000b79c3 */ /* 0x000e700000002600 */
[----:B-1----:R1:W-:Y:S01]  /*a930*/  UTMASTG.4D [UR8], [UR4] ;  /* 0x00000008040073b5 */ /* 0x0023e20008018000 */
[----:B------:R0:W-:Y:S01]  /*a940*/  UTMACMDFLUSH ;  /* 0x00000000000079b7 */ /* 0x0001e20000000000 */
[----:B-1----:R-:W-:-:S04]  /*a950*/  DEPBAR.LE SB0, 0x1 ;  /* 0x000080400000791a */ /* 0x002fc80000000000 */
.L_x_59:
[----:B------:R-:W-:Y:S05]  /*a960*/  BSYNC B0 ;  /* 0x0000000000007941 */ /* 0x000fea0003800000 */
.L_x_58:
        /* <DEDUP_REMOVED lines=34> */
[----:B-1----:R1:W-:Y:S02]  /*ab90*/  UTMASTG.4D [UR40], [UR4] ;  /* 0x00000028040073b5 */ /* 0x0023e40008018000 */
[----:B-1----:R0:W-:Y:S02]  /*aba0*/  UTMACMDFLUSH ;  /* 0x00000000000079b7 */ /* 0x0021e40000000000 */
.L_x_61:
[----:B------:R-:W-:Y:S05]  /*abb0*/  BSYNC B0 ;  /* 0x0000000000007941 */ /* 0x000fea0003800000 */
.L_x_60:
[----:B------:R-:W-:Y:S01]  /*abc0*/  UIADD3 UR36, UR36, -0x1, URZ ;  /* 0xffffffff24247890 */ /* 0x000fe2000fffe03f */
[----:B------:R-:W-:-:S04]  /*abd0*/  DEPBAR.LE SB0, 0x0 ;  /* 0x000080000000791a */ /* 0x000fc80000000000 */
[----:B------:R-:W-:-:S04]  /*abe0*/  USHF.L.U32 UR4, UR36, 0x3, URZ ;  /* 0x0000000324047899 */ /* 0x000fc8000800063f */
[----:B------:R-:W-:-:S04]  /*abf0*/  ULOP3.LUT UR4, UR4, 0x8, URZ, 0xe2, !UPT ;  /* 0x0000000804047892 */ /* 0x000fc8000f8ee23f */
[----:B------:R-:W-:-:S06]  /*ac00*/  ULOP3.LUT UR4, UR4, 0x18, URZ, 0x3c, !UPT ;  /* 0x0000001804047892 */ /* 0x000fcc000f8e3c3f */
[----:B------:R-:W-:-:S04]  /*ac10*/  IMAD.U32 R0, RZ, RZ, UR4 ;  /* 0x00000004ff007e24 */ /* 0x000fc8000f8e00ff */
[----:B------:R-:W-:Y:S01]  /*ac20*/  SYNCS.ARRIVE.TRANS64.A1T0 RZ, [R0+UR37+0x30090], RZ ;  /* 0x030090ff00ff79a7 */ /* 0x000fe20008100025 */
[----:B------:R-:W-:Y:S05]  /*ac30*/  EXIT ;  /* 0x000000000000794d */ /* 0x000fea0003800000 */
.L_x_6:
[----:B------:R-:W-:-:S08]  /*ac40*/  UISETP.NE.AND UP0, UPT, UR5, 0x1, UPT ;  /* 0x000000010500788c */ /* 0x000fd0000bf05270 */
[----:B------:R-:W1:-:S00]  /*ac50*/  USETMAXREG.DEALLOC.CTAPOOL 0x18 ;  /* 0x00000018000079c8 */ /* 0x000e4000080e0500 */
[----:B------:R-:W-:-:S13]  /*ac60*/  PLOP3.LUT P0, PT, PT, PT, UP0, 0x80, 0x0 ;  /* 0x000000000000781c */ /* 0x000fda0003f0f008 */
[----:B------:R-:W-:Y:S05]  /*ac70*/  @P0 EXIT ;  /* 0x000000000000094d */ /* 0x000fea0003800000 */
[----:B------:R-:W2:Y:S01]  /*ac80*/  S2UR UR11, SR_CTAID.X ;  /* 0x00000000000b79c3 */ /* 0x000ea20000002500 */
[----:B------:R-:W-:Y:S01]  /*ac90*/  ELECT P3, URZ, PT ;  /* 0x00000000003f782f */ /* 0x000fe20003860000 */
[----:B------:R-:W-:Y:S01]  /*aca0*/  BSSY B0, `(.L_x_62) ;  /* 0x000002e000007945 */ /* 0x000fe20003800000 */
[----:B-1----:R-:W-:Y:S01]  /*acb0*/  MOV R2, RZ ;  /* 0x000000ff00027202 */ /* 0x002fe20000000f00 */
[----:B------:R-:W-:Y:S01]  /*acc0*/  IMAD.MOV.U32 R4, RZ, RZ, RZ ;  /* 0x000000ffff047224 */ /* 0x000fe200078e00ff */
[----:B------:R-:W-:-:S03]  /*acd0*/  MOV R8, RZ ;  /* 0x000000ff00087202 */ /* 0x000fc60000000f00 */
[----:B------:R-:W1:Y:S08]  /*ace0*/  S2UR UR20, SR_CTAID.Y ;  /* 0x00000000001479c3 */ /* 0x000e700000002600 */
[----:B------:R-:W3:Y:S01]  /*acf0*/  S2UR UR21, SR_CTAID.Z ;  /* 0x00000000001579c3 */ /* 0x000ee20000002700 */
[----:B--2---:R-:W-:Y:S01]  /*ad00*/  USHF.L.U32 UR11, UR11, 0x7, URZ ;  /* 0x000000070b0b7899 */ /* 0x004fe2000800063f */
[----:B------:R-:W-:Y:S11]  /*ad10*/  @!P3 BRA `(.L_x_63) ;  /* 0x000000000098b947 */ /* 0x000ff60003800000 */
[----:B------:R-:W2:Y:S01]  /*ad20*/  S2R R4, SR_CgaCtaId ;  /* 0x0000000000047919 */ /* 0x000ea20000008800 */
[----:B------:R-:W-:Y:S02]  /*ad30*/  MOV R3, 0x400 ;  /* 0x0000040000037802 */ /* 0x000fe40000000f00 */
[----:B------:R-:W-:Y:S02]  /*ad40*/  MOV R5, 0x1 ;  /* 0x0000000100057802 */ /* 0x000fe40000000f00 */
[----:B--2---:R-:W-:Y:S02]  /*ad50*/  LEA R4, R4, R3, 0x18 ;  /* 0x0000000304047211 */ /* 0x004fe400078ec0ff */
[----:B------:R-:W-:-:S04]  /*ad60*/  SHF.L.U32 R3, R5, 0x1f, RZ ;  /* 0x0000001f05037819 */ /* 0x000fc800000006ff */
[----:B------:R-:W2:Y:S02]  /*ad70*/  SYNCS.PHASECHK.TRANS64.TRYWAIT P0, [R4+URZ+0x30060], R3 ;  /* 0x03006003040075a7 */ /* 0x000ea4000800017f */
[----:B--2---:R-:W-:Y:S05]  /*ad80*/  @!P0 BRA `(.L_x_64) ;  /* 0x0000001000c88947 */ /* 0x004fea0003800000 */
.L_x_100:
[----:B------:R-:W-:Y:S01]  /*ad90*/  ULOP3.LUT UR5, UR4, 0x2, URZ, 0xfc, !UPT ;  /* 0x0000000204057892 */ /* 0x000fe2000f8efc3f */
[----:B--2---:R-:W-:-:S03]  /*ada0*/  @P2 MOV R3, 0x4000 ;  /* 0x0000400000032802 */ /* 0x004fc60000000f00 */
[----:B------:R-:W-:Y:S01]  /*adb0*/  UPRMT UR5, UR5, 0x9910, URZ ;  /* 0x0000991005057896 */ /* 0x000fe2000800003f */
[----:B------:R2:W-:Y:S03]  /*adc0*/  @P2 SYNCS.ARRIVE.TRANS64 RZ, [R4+URZ+0x30050], R3 ;  /* 0x0300500304ff29a7 */ /* 0x0005e6000800003f */
[----:B------:R-:W-:-:S06]  /*add0*/  UISETP.NE.AND UP0, UPT, UR5, 0x2, UPT ;  /* 0x000000020500788c */ /* 0x000fcc000bf05270 */
[----:B------:R-:W-:-:S13]  /*ade0*/  PLOP3.LUT P0, PT, PT, PT, UP0, 0x80, 0x0 ;  /* 0x000000000000781c */ /* 0x000fda0003f0f008 */
[----:B--2---:R-:W-:Y:S05]  /*adf0*/  @P0 BRA `(.L_x_65) ;  /* 0x0000000000040947 */ /* 0x004fea0003800000 */
[----:B-1-3--:R-:W-:Y:S01]  /*ae00*/  BPT.TRAP 0x1 ;  /* 0x000000040000795c */ /* 0x00afe20000300000 */
.L_x_65:
[----:B------:R-:W-:-:S04]  /*ae10*/  LOP3.LUT P0, RZ, R0, 0x1f, RZ, 0xc0, !PT ;  /* 0x0000001f00ff7812 */ /* 0x000fc8000780c0ff */
[----:B------:R-:W-:-:S13]  /*ae20*/  PLOP3.LUT P0, PT, P0, P2, PT, 0x2a, 0x0 ;  /* 0x000000000000781c */ /* 0x000fda0000704572 */
[----:B------:R-:W-:Y:S05]  /*ae30*/  @P0 BRA `(.L_x_66) ;  /* 0x0000000000040947 */ /* 0x000fea0003800000 */
[----:B-1-3--:R-:W-:Y:S01]  /*ae40*/  BPT.TRAP 0x1 ;  /* 0x000000040000795c */ /* 0x00afe20000300000 */
.L_x_66:
[----:B------:R-:W-:Y:S01]  /*ae50*/  R2UR UR8, R4 ;  /* 0x00000000040872ca */ /* 0x000fe200000e0000 */
[----:B------:R-:W-:Y:S01]  /*ae60*/  ULDC.64 UR6, c[0x0][0x198] ;  /* 0x0000660000067ab9 */ /* 0x000fe20000000a00 */
[----:B------:R-:W-:Y:S01]  /*ae70*/  UMOV UR14, 0x0 ;  /* 0x00000000000e7882 */ /* 0x000fe20000000000 */
[----:B------:R-:W-:Y:S01]  /*ae80*/  UIADD3 UR6, UP0, UR6, 0xf0, URZ ;  /* 0x000000f006067890 */ /* 0x000fe2000ff1e03f */
[----:B------:R-:W-:Y:S01]  /*ae90*/  IMAD.MOV.U32 R4, RZ, RZ, 0x1 ;  /* 0x00000001ff047424 */ /* 0x000fe200078e00ff */
[----:B------:R-:W-:Y:S01]  /*aea0*/  UMOV UR15, 0x10000000 ;  /* 0x10000000000f7882 */ /* 0x000fe20000000000 */
[----:B------:R-:W-:Y:S01]  /*aeb0*/  UMOV UR10, URZ ;  /* 0x0000003f000a7c82 */ /* 0x000fe20008000000 */
[----:B------:R-:W-:Y:S01]  /*aec0*/  UIADD3.X UR7, URZ, UR7, URZ, UP0, !UPT ;  /* 0x000000073f077290 */ /* 0x000fe200087fe43f */
[----:B------:R-:W-:Y:S01]  /*aed0*/  MOV R8, 0x40 ;  /* 0x0000004000087802 */ /* 0x000fe20000000f00 */
[----:B-1----:R-:W-:Y:S01]  /*aee0*/  UMOV UR12, UR20 ;  /* 0x00000014000c7c82 */ /* 0x002fe20008000000 */
[----:B---3--:R-:W-:Y:S01]  /*aef0*/  UMOV UR13, UR21 ;  /* 0x00000015000d7c82 */ /* 0x008fe20008000000 */
[----:B------:R-:W-:Y:S01]  /*af00*/  UMOV UR18, 0x80 ;  /* 0x0000008000127882 */ /* 0x000fe20000000000 */
[----:B------:R-:W-:Y:S01]  /*af10*/  UMOV UR19, UR11 ;  /* 0x0000000b00137c82 */ /* 0x000fe20008000000 */
[----:B------:R-:W-:-:S02]  /*af20*/  UIADD3 UR9, UR8, 0x30050, URZ ;  /* 0x0003005008097890 */ /* 0x000fc4000fffe03f */
[----:B------:R-:W-:-:S05]  /*af30*/  UIADD3 UR16, UR8, 0x2000, URZ ;  /* 0x0000200008107890 */ /* 0x000fca000fffe03f */
[----:B------:R-:W-:Y:S02]  /*af40*/  UMOV UR17, UR9 ;  /* 0x0000000900117c82 */ /* 0x000fe40008000000 */
[----:B------:R2:W-:Y:S02]  /*af50*/  UTMALDG.4D [UR8], [UR6], desc[UR14] ;  /* 0x00000e08060075b4 */ /* 0x0005e40008019000 */
[----:B------:R2:W-:Y:S02]  /*af60*/  UTMALDG.4D [UR16], [UR6], desc[UR14] ;  /* 0x00000e10060075b4 */ /* 0x0005e40008019000 */
[----:B--2---:R-:W-:Y:S01]  /*af70*/  NOP ;  /* 0x0000000000007918 */ /* 0x004fe20000000000 */
.L_x_63:
[----:B-1-3--:R-:W-:Y:S05]  /*af80*/  BSYNC B0 ;  /* 0x0000000000007941 */ /* 0x00afea0003800000 */
.L_x_62:
[----:B------:R-:W1:Y:S01]  /*af90*/  LDC R3, c[0x0][0x28c] ;  /* 0x0000a300ff037b82 */ /* 0x000e620000000800 */
[----:B------:R-:W-:Y:S01]  /*afa0*/  BSSY B0, `(.L_x_67) ;  /* 0x000002a000007945 */ /* 0x000fe20003800000 */
[----:B-1----:R-:W-:-:S13]  /*afb0*/  ISETP.GT.AND P4, PT, R3, RZ, P3 ;  /* 0x000000ff0300720c */ /* 0x002fda0001f84270 */
[----:B------:R-:W-:Y:S05]  /*afc0*/  @!P4 BRA `(.L_x_68) ;  /* 0x00000000009cc947 */ /* 0x000fea0003800000 */
[----:B------:R-:W1:Y:S01]  /*afd0*/  S2R R5, SR_CgaCtaId ;  /* 0x0000000000057919 */ /* 0x000e620000008800 */
[----:B------:R-:W-:-:S04]  /*afe0*/  MOV R2, 0x400 ;  /* 0x0000040000027802 */ /* 0x000fc80000000f00 */
[----:B-1----:R-:W-:Y:S02]  /*aff0*/  LEA R5, R5, R2, 0x18 ;  /* 0x0000000205057211 */ /* 0x002fe400078ec0ff */
[----:B------:R-:W-:-:S04]  /*b000*/  MOV R2, 0x1 ;  /* 0x0000000100027802 */ /* 0x000fc80000000f00 */
[----:B------:R-:W-:-:S04]  /*b010*/  SHF.L.U32 R2, R2, 0x1f, RZ ;  /* 0x0000001f02027819 */ /* 0x000fc800000006ff */
[----:B------:R-:W1:Y:S02]  /*b020*/  SYNCS.PHASECHK.TRANS64.TRYWAIT P0, [R5+URZ+0x30028], R2 ;  /* 0x03002802050075a7 */ /* 0x000e64000800017f */
[----:B-1----:R-:W-:Y:S05]  /*b030*/  @!P0 BRA `(.L_x_69) ;  /* 0x0000001000308947 */ /* 0x002fea0003800000 */
.L_x_101:
[----:B------:R-:W-:Y:S01]  /*b040*/  ULOP3.LUT UR5, UR4, 0x2, URZ, 0xfc, !UPT ;  /* 0x0000000204057892 */ /* 0x000fe2000f8efc3f */
[----:B-1----:R-:W-:-:S03]  /*b050*/  @P2 IMAD.MOV.U32 R2, RZ, RZ, 0x8000 ;  /* 0x00008000ff022424 */ /* 0x002fc600078e00ff */
[----:B------:R-:W-:Y:S01]  /*b060*/  UPRMT UR5, UR5, 0x9910, URZ ;  /* 0x0000991005057896 */ /* 0x000fe2000800003f */
[----:B------:R1:W-:Y:S03]  /*b070*/  @P2 SYNCS.ARRIVE.TRANS64 RZ, [R5+URZ+0x30000], R2 ;  /* 0x0300000205ff29a7 */ /* 0x0003e6000800003f */
[----:B------:R-:W-:-:S06]  /*b080*/  UISETP.NE.AND UP0, UPT, UR5, 0x2, UPT ;  /* 0x000000020500788c */ /* 0x000fcc000bf05270 */
[----:B------:R-:W-:-:S13]  /*b090*/  PLOP3.LUT P0, PT, PT, PT, UP0, 0x80, 0x0 ;  /* 0x000000000000781c */ /* 0x000fda0003f0f008 */
[----:B-1----:R-:W-:Y:S05]  /*b0a0*/  @P0 BRA `(.L_x_70) ;  /* 0x0000000000040947 */ /* 0x002fea0003800000 */
[----:B------:R-:W-:Y:S01]  /*b0b0*/  BPT.TRAP 0x1 ;  /* 0x000000040000795c */ /* 0x000fe20000300000 */
.L_x_70:
[----:B------:R-:W-:-:S04]  /*b0c0*/  LOP3.LUT P0, RZ, R0, 0x1f, RZ, 0xc0, !PT ;  /* 0x0000001f00ff7812 */ /* 0x000fc8000780c0ff */
[----:B------:R-:W-:-:S13]  /*b0d0*/  PLOP3.LUT P0, PT, P0, P2, PT, 0x2a, 0x0 ;  /* 0x000000000000781c */ /* 0x000fda0000704572 */
[----:B------:R-:W-:Y:S05]  /*b0e0*/  @P0 BRA `(.L_x_71) ;  /* 0x0000000000040947 */ /* 0x000fea0003800000 */
[----:B------:R-:W-:Y:S01]  /*b0f0*/  BPT.TRAP 0x1 ;  /* 0x000000040000795c */ /* 0x000fe20000300000 */
.L_x_71:
[----:B------:R-:W-:Y:S01]  /*b100*/  R2UR UR24, R5 ;  /* 0x00000000051872ca */ /* 0x000fe200000e0000 */
[----:B------:R-:W-:Y:S01]  /*b110*/  ULDC.64 UR6, c[0x0][0x198] ;  /* 0x0000660000067ab9 */ /* 0x000fe20000000a00 */
[----:B------:R-:W-:Y:S01]  /*b120*/  UMOV UR19, URZ ;  /* 0x0000003f00137c82 */ /* 0x000fe20008000000 */
[----:B------:R-:W-:Y:S01]  /*b130*/  UIADD3 UR6, UP0, UR6, 0x1f0, URZ ;  /* 0x000001f006067890 */ /* 0x000fe2000ff1e03f */
[----:B------:R-:W-:Y:S01]  /*b140*/  MOV R2, 0x1 ;  /* 0x0000000100027802 */ /* 0x000fe20000000f00 */
[----:B------:R-:W-:Y:S01]  /*b150*/  UMOV UR8, 0x0 ;  /* 0x0000000000087882 */ /* 0x000fe20000000000 */
[----:B------:R-:W-:Y:S01]  /*b160*/  UMOV UR9, 0x10000000 ;  /* 0x1000000000097882 */ /* 0x000fe20000000000 */
[----:B------:R-:W-:Y:S01]  /*b170*/  UIADD3.X UR7, URZ, UR7, URZ, UP0, !UPT ;  /* 0x000000073f077290 */ /* 0x000fe200087fe43f */
[----:B------:R-:W-:Y:S01]  /*b180*/  UMOV UR18, URZ ;  /* 0x0000003f00127c82 */ /* 0x000fe20008000000 */
[----:B------:R-:W-:Y:S01]  /*b190*/  UMOV UR26, 0x80 ;  /* 0x00000080001a7882 */ /* 0x000fe20000000000 */
[----:B------:R-:W-:Y:S01]  /*b1a0*/  UMOV UR28, UR20 ;  /* 0x00000014001c7c82 */ /* 0x000fe20008000000 */
[----:B------:R-:W-:-:S02]  /*b1b0*/  UMOV UR29, UR21 ;  /* 0x00000015001d7c82 */ /* 0x000fc40008000000 */
[----:B------:R-:W-:Y:S02]  /*b1c0*/  UIADD3 UR16, UR24, 0x8000, URZ ;  /* 0x0000800018107890 */ /* 0x000fe4000fffe03f */
[----:B------:R-:W-:Y:S02]  /*b1d0*/  UIADD3 UR17, UR24, 0x30000, URZ ;  /* 0x0003000018117890 */ /* 0x000fe4000fffe03f */
[----:B------:R-:W-:Y:S01]  /*b1e0*/  UIADD3 UR24, UR24, 0xc000, URZ ;  /* 0x0000c00018187890 */ /* 0x000fe2000fffe03f */
[----:B------:R-:W-:-:S04]  /*b1f0*/  UMOV UR27, UR19 ;  /* 0x00000013001b7c82 */ /* 0x000fc80008000000 */
[----:B------:R-:W-:Y:S02]  /*b200*/  UMOV UR25, UR17 ;  /* 0x0000001100197c82 */ /* 0x000fe40008000000 */
[----:B------:R1:W-:Y:S02]  /*b210*/  UTMALDG.4D [UR16], [UR6], desc[UR8] ;  /* 0x00000810060075b4 */ /* 0x0003e40008019000 */
[----:B------:R1:W-:Y:S02]  /*b220*/  UTMALDG.4D [UR24], [UR6], desc[UR8] ;  /* 0x00000818060075b4 */ /* 0x0003e40008019000 */
[----:B-1----:R-:W-:Y:S01]  /*b230*/  NOP ;  /* 0x0000000000007918 */ /* 0x002fe20000000000 */
.L_x_68:
[----:B------:R-:W-:Y:S05]  /*b240*/  BSYNC B0 ;  /* 0x0000000000007941 */ /* 0x000fea0003800000 */
.L_x_67:
[----:B------:R-:W-:Y:S04]  /*b250*/  BSSY B0, `(.L_x_72) ;  /* 0x000002c000007945 */ /* 0x000fe80003800000 */
[----:B------:R-:W-:Y:S05]  /*b260*/  @!P3 BRA `(.L_x_73) ;  /* 0x0000000000a8b947 */ /* 0x000fea0003800000 */
[----:B------:R-:W1:Y:S01]  /*b270*/  S2R R6, SR_CgaCtaId ;  /* 0x0000000000067919 */ /* 0x000e620000008800 */
[----:B------:R-:W-:-:S04]  /*b280*/  MOV R5, 0x400 ;  /* 0x0000040000057802 */ /* 0x000fc80000000f00 */
[----:B-1----:R-:W-:Y:S02]  /*b290*/  LEA R7, R6, R5, 0x18 ;  /* 0x0000000506077211 */ /* 0x002fe400078ec0ff */
[----:B------:R-:W-:-:S03]  /*b2a0*/  MOV R6, 0x1 ;  /* 0x0000000100067802 */ /* 0x000fc60000000f00 */
[----:B------:R-:W-:Y:S01]  /*b2b0*/  IMAD R5, R4, 0x8, R7 ;  /* 0x0000000804057824 */ /* 0x000fe200078e0207 */
[----:B------:R-:W-:-:S04]  /*b2c0*/  SHF.L.U32 R6, R6, 0x1f, RZ ;  /* 0x0000001f06067819 */ /* 0x000fc800000006ff */
[----:B------:R-:W1:Y:S02]  /*b2d0*/  SYNCS.PHASECHK.TRANS64.TRYWAIT P0, [R5+URZ+0x30060], R6 ;  /* 0x03006006050075a7 */ /* 0x000e64000800017f */
[----:B-1----:R-:W-:Y:S05]  /*b2e0*/  @!P0 BRA `(.L_x_74) ;  /* 0x0000000c00988947 */ /* 0x002fea0003800000 */
.L_x_102:
[----:B------:R-:W-:Y:S01]  /*b2f0*/  ULOP3.LUT UR5, UR4, 0x2, URZ, 0xfc, !UPT ;  /* 0x0000000204057892 */ /* 0x000fe2000f8efc3f */
[----:B-1----:R-:W-:-:S03]  /*b300*/  @P2 MOV R6, 0x4000 ;  /* 0x0000400000062802 */ /* 0x002fc60000000f00 */
[----:B------:R-:W-:Y:S01]  /*b310*/  UPRMT UR5, UR5, 0x9910, URZ ;  /* 0x0000991005057896 */ /* 0x000fe2000800003f */
[----:B------:R1:W-:Y:S03]  /*b320*/  @P2 SYNCS.ARRIVE.TRANS64 RZ, [R5+URZ+0x30050], R6 ;  /* 0x0300500605ff29a7 */ /* 0x0003e6000800003f */
[----:B------:R-:W-:-:S06]  /*b330*/  UISETP.NE.AND UP0, UPT, UR5, 0x2, UPT ;  /* 0x000000020500788c */ /* 0x000fcc000bf05270 */
[----:B------:R-:W-:-:S13]  /*b340*/  PLOP3.LUT P0, PT, PT, PT, UP0, 0x80, 0x0 ;  /* 0x000000000000781c */ /* 0x000fda0003f0f008 */
[----:B-1----:R-:W-:Y:S05]  /*b350*/  @P0 BRA `(.L_x_75) ;  /* 0x0000000000040947 */ /* 0x002fea0003800000 */
[----:B------:R-:W-:Y:S01]  /*b360*/  BPT.TRAP 0x1 ;  /* 0x000000040000795c */ /* 0x000fe20000300000 */
.L_x_75:
[----:B------:R-:W-:-:S04]  /*b370*/  LOP3.LUT P0, RZ, R0, 0x1f, RZ, 0xc0, !PT ;  /* 0x0000001f00ff7812 */ /* 0x000fc8000780c0ff */
[----:B------:R-:W-:-:S13]  /*b380*/  PLOP3.LUT P0, PT, P0, P2, PT, 0x2a, 0x0 ;  /* 0x000000000000781c */ /* 0x000fda0000704572 */
[----:B------:R-:W-:Y:S05]  /*b390*/  @P0 BRA `(.L_x_76) ;  /* 0x0000000000040947 */ /* 0x000fea0003800000 */
[----:B------:R-:W-:Y:S01]  /*b3a0*/  BPT.TRAP 0x1 ;  /* 0x000000040000795c */ /* 0x000fe20000300000 */
.L_x_76:
[----:B------:R-:W-:Y:S01]  /*b3b0*/  R2UR UR24, R4 ;  /* 0x00000000041872ca */ /* 0x000fe200000e0000 */
[----:B------:R-:W-:Y:S01]  /*b3c0*/  ULDC.64 UR6, c[0x0][0x198] ;  /* 0x0000660000067ab9 */ /* 0x000fe20000000a00 */
[----:B------:R-:W-:Y:S01]  /*b3d0*/  R2UR UR5, R7 ;  /* 0x00000000070572ca */ /* 0x000fe200000e0000 */
[----:B------:R-:W-:Y:S01]  /*b3e0*/  UIADD3 UR6, UP0, UR6, 0xf0, URZ ;  /* 0x000000f006067890 */ /* 0x000fe2000ff1e03f */
[----:B------:R-:W-:Y:S01]  /*b3f0*/  R2UR UR27, R8 ;  /* 0x00000000081b72ca */ /* 0x000fe200000e0000 */
[----:B------:R-:W-:Y:S01]  /*b400*/  UMOV UR8, 0x0 ;  /* 0x0000000000087882 */ /* 0x000fe20000000000 */
[----:B------:R-:W-:Y:S01]  /*b410*/  R2UR UR25, R5 ;  /* 0x00000000051972ca */ /* 0x000fe200000e0000 */
[----:B------:R-:W-:Y:S01]  /*b420*/  UIADD3.X UR7, URZ, UR7, URZ, UP0, !UPT ;  /* 0x000000073f077290 */ /* 0x000fe200087fe43f */
[----:B------:R-:W-:Y:S01]  /*b430*/  UMOV UR9, 0x10000000 ;  /* 0x1000000000097882 */ /* 0x000fe20000000000 */
[----:B------:R-:W-:Y:S01]  /*b440*/  UMOV UR26, URZ ;  /* 0x0000003f001a7c82 */ /* 0x000fe20008000000 */
[----:B------:R-:W-:Y:S01]  /*b450*/  UMOV UR28, UR20 ;  /* 0x00000014001c7c82 */ /* 0x000fe20008000000 */
[----:B------:R-:W-:Y:S01]  /*b460*/  UMOV UR29, UR21 ;  /* 0x00000015001d7c82 */ /* 0x000fe20008000000 */
[----:B------:R-:W-:-:S03]  /*b470*/  UMOV UR18, 0x80 ;  /* 0x0000008000127882 */ /* 0x000fc60000000000 */
[----:B------:R-:W-:Y:S02]  /*b480*/  ULEA UR24, UR24, UR5, 0xe ;  /* 0x0000000518187291 */ /* 0x000fe4000f8e703f */
[----:B------:R-:W-:Y:S02]  /*b490*/  UIADD3 UR27, UR11, UR27, URZ ;  /* 0x0000001b0b1b7290 */ /* 0x000fe4000fffe03f */
[----:B------:R-:W-:Y:S02]  /*b4a0*/  UIADD3 UR25, UR25, 0x30050, URZ ;  /* 0x0003005019197890 */ /* 0x000fe4000fffe03f */
[----:B------:R-:W-:-:S03]  /*b4b0*/  UIADD3 UR16, UR24, 0x2000, URZ ;  /* 0x0000200018107890 */ /* 0x000fc6000fffe03f */
[----:B------:R-:W-:Y:S02]  /*b4c0*/  UMOV UR19, UR27 ;  /* 0x0000001b00137c82 */ /* 0x000fe40008000000 */
[----:B------:R-:W-:Y:S02]  /*b4d0*/  UMOV UR17, UR25 ;  /* 0x0000001900117c82 */ /* 0x000fe40008000000 */
[----:B------:R1:W-:Y:S02]  /*b4e0*/  UTMALDG.4D [UR24], [UR6], desc[UR8] ;  /* 0x00000818060075b4 */ /* 0x0003e40008019000 */
[----:B------:R1:W-:Y:S02]  /*b4f0*/  UTMALDG.4D [UR16], [UR6], desc[UR8] ;  /* 0x00000810060075b4 */ /* 0x0003e40008019000 */
[----:B-1----:R-:W-:Y:S01]  /*b500*/  NOP ;  /* 0x0000000000007918 */ /* 0x002fe20000000000 */
.L_x_73:
[----:B------:R-:W-:Y:S05]  /*b510*/  BSYNC B0 ;  /* 0x0000000000007941 */ /* 0x000fea0003800000 */
.L_x_72:
[----:B------:R-:W-:Y:S01]  /*b520*/  BSSY B0, `(.L_x_77) ;  /* 0x0000027000007945 */ /* 0x000fe20003800000 */
[----:B------:R-:W-:-:S03]  /*b530*/  MOV R8, RZ ;  /* 0x000000ff00087202 */ /* 0x000fc60000000f00 */
[----:B------:R-:W-:Y:S05]  /*b540*/  @!P4 BRA `(.L_x_78) ;  /* 0x000000000090c947 */ /* 0x000fea0003800000 */
[----:B------:R-:W1:Y:S01]  /*b550*/  S2R R5, SR_CgaCtaId ;  /* 0x0000000000057919 */ /* 0x000e620000008800 */
[----:B------:R-:W-:Y:S01]  /*b560*/  MOV R4, 0x400 ;  /* 0x0000040000047802 */ /* 0x000fe20000000f00 */
[----:B------:R-:W-:-:S05]  /*b570*/  IMAD.MOV.U32 R7, RZ, RZ, 0x1 ;  /* 0x00000001ff077424 */ /* 0x000fca00078e00ff */
[----:B------:R-:W-:Y:S02]  /*b580*/  SHF.L.U32 R7, R7, 0x1f, RZ ;  /* 0x0000001f07077819 */ /* 0x000fe400000006ff */
[----:B-1----:R-:W-:-:S04]  /*b590*/  LEA R5, R5, R4, 0x18 ;  /* 0x0000000405057211 */ /* 0x002fc800078ec0ff */
[----:B------:R-:W-:-:S04]  /*b5a0*/  LEA R4, R2, R5, 0x3 ;  /* 0x0000000502047211 */ /* 0x000fc800078e18ff */
[----:B------:R-:W1:Y:S02]  /*b5b0*/  SYNCS.PHASECHK.TRANS64.TRYWAIT P0, [R4+URZ+0x30028], R7 ;  /* 0x03002807040075a7 */ /* 0x000e64000800017f */
[----:B-1----:R-:W-:Y:S05]  /*b5c0*/  @!P0 BRA `(.L_x_79) ;  /* 0x0000000800f48947 */ /* 0x002fea0003800000 */
.L_x_103:
        /* <DEDUP_REMOVED lines=8> */
.L_x_80:
[----:B------:R-:W-:-:S04]  /*b650*/  LOP3.LUT P0, RZ, R0, 0x1f, RZ, 0xc0, !PT ;  /* 0x0000001f00ff7812 */ /* 0x000fc8000780c0ff */
[----:B------:R-:W-:-:S13]  /*b660*/  PLOP3.LUT P0, PT, P0, P2, PT, 0x2a, 0x0 ;  /* 0x000000000000781c */ /* 0x000fda0000704572 */
[----:B------:R-:W-:Y:S05]  /*b670*/  @P0 BRA `(.L_x_81) ;  /* 0x0000000000040947 */ /* 0x000fea0003800000 */
[----:B------:R-:W-:Y:S01]  /*b680*/  BPT.TRAP 0x1 ;  /* 0x000000040000795c */ /* 0x000fe20000300000 */
.L_x_81:
[----:B------:R-:W-:Y:S01]  /*b690*/  IMAD R5, R2, 0x8000, R5 ;  /* 0x0000800002057824 */ /* 0x000fe200078e0205 */
[----:B------:R-:W-:Y:S01]  /*b6a0*/  R2UR UR17, R4 ;  /* 0x00000000041172ca */ /* 0x000fe200000e0000 */
[----:B------:R-:W-:Y:S01]  /*b6b0*/  ULDC.64 UR6, c[0x0][0x198] ;  /* 0x0000660000067ab9 */ /* 0x000fe20000000a00 */
[----:B------:R-:W-:Y:S01]  /*b6c0*/  UMOV UR8, 0x0 ;  /* 0x0000000000087882 */ /* 0x000fe20000000000 */
[----:B------:R-:W-:Y:S01]  /*b6d0*/  UIADD3 UR6, UP0, UR6, 0x2f0, URZ ;  /* 0x000002f006067890 */ /* 0x000fe2000ff1e03f */
[----:B------:R-:W-:Y:S01]  /*b6e0*/  R2UR UR16, R5 ;  /* 0x00000000051072ca */ /* 0x000fe200000e0000 */
[----:B------:R-:W-:Y:S01]  /*b6f0*/  UMOV UR9, 0x10000000 ;  /* 0x1000000000097882 */ /* 0x000fe20000000000 */
[----:B------:R-:W-:Y:S01]  /*b700*/  UMOV UR18, URZ ;  /* 0x0000003f00127c82 */ /* 0x000fe20008000000 */
[----:B------:R-:W-:Y:S01]  /*b710*/  UIADD3.X UR7, URZ, UR7, URZ, UP0, !UPT ;  /* 0x000000073f077290 */ /* 0x000fe200087fe43f */
[----:B------:R-:W-:Y:S01]  /*b720*/  IADD3 R2, R2, 0x1, RZ ;  /* 0x0000000102027810 */ /* 0x000fe20007ffe0ff */
[----:B------:R-:W-:Y:S01]  /*b730*/  UMOV UR19, URZ ;  /* 0x0000003f00137c82 */ /* 0x000fe20008000000 */
[----:B------:R-:W-:-:S03]  /*b740*/  MOV R8, 0x1 ;  /* 0x0000000100087802 */ /* 0x000fc60000000f00 */
[----:B------:R-:W-:-:S04]  /*b750*/  UIADD3 UR17, UR17, 0x30000, URZ ;  /* 0x0003000011117890 */ /* 0x000fc8000fffe03f */
[----:B------:R-:W-:-:S09]  /*b760*/  UIADD3 UR16, UR16, 0x8000, URZ ;  /* 0x0000800010107890 */ /* 0x000fd2000fffe03f */
[----:B------:R1:W-:Y:S02]  /*b770*/  UTMALDG.4D [UR16], [UR6], desc[UR8] ;  /* 0x00000810060075b4 */ /* 0x0003e40008019000 */
[----:B-1----:R-:W-:Y:S01]  /*b780*/  NOP ;  /* 0x0000000000007918 */ /* 0x002fe20000000000 */
.L_x_78:
[----:B------:R-:W-:Y:S05]  /*b790*/  BSYNC B0 ;  /* 0x0000000000007941 */ /* 0x000fea0003800000 */
.L_x_77:
[----:B------:R-:W-:-:S13]  /*b7a0*/  ISETP.GE.AND P0, PT, R3, 0x81, PT ;  /* 0x000000810300780c */ /* 0x000fda0003f06270 */
[----:B------:R-:W-:Y:S05]  /*b7b0*/  @!P0 EXIT ;  /* 0x000000000000894d */ /* 0x000fea0003800000 */
[----:B------:R-:W-:Y:S01]  /*b7c0*/  VIADD R3, R3, 0x7f ;  /* 0x0000007f03037836 */ /* 0x000fe20000000000 */
[----:B------:R-:W-:Y:S01]  /*b7d0*/  LOP3.LUT P0, RZ, R0, 0x1f, RZ, 0xc0, !PT ;  /* 0x0000001f00ff7812 */ /* 0x000fe2000780c0ff */
[----:B------:R-:W-:Y:S03]  /*b7e0*/  BSSY B0, `(.L_x_82) ;  /* 0x0000061000007945 */ /* 0x000fe60003800000 */
[----:B------:R-:W-:Y:S02]  /*b7f0*/  SHF.R.S32.HI R0, RZ, 0x1f, R3 ;  /* 0x0000001fff007819 */ /* 0x000fe40000011403 */
[----:B------:R-:W-:Y:S02]  /*b800*/  PLOP3.LUT P0, PT, P0, P2, PT, 0x2a, 0x0 ;  /* 0x000000000000781c */ /* 0x000fe40000704572 */
[----:B------:R-:W-:Y:S02]  /*b810*/  LEA.HI R0, R0, R3, RZ, 0x7 ;  /* 0x0000000300007211 */ /* 0x000fe400078f38ff */
[----:B------:R-:W-:-:S02]  /*b820*/  MOV R3, UR4 ;  /* 0x0000000400037c02 */ /* 0x000fc40008000f00 */
[----:B------:R-:W-:Y:S02]  /*b830*/  SHF.R.S32.HI R4, RZ, 0x7, R0 ;  /* 0x00000007ff047819 */ /* 0x000fe40000011400 */
[----:B------:R-:W-:Y:S01]  /*b840*/  LOP3.LUT R0, R3, 0x2, RZ, 0xfc, !PT ;  /* 0x0000000203007812 */ /* 0x000fe200078efcff */
[----:B------:R-:W-:Y:S01]  /*b850*/  IMAD.MOV.U32 R3, RZ, RZ, 0x1 ;  /* 0x00000001ff037424 */ /* 0x000fe200078e00ff */
[----:B------:R-:W-:-:S07]  /*b860*/  SHF.L.U32 R4, R4, 0x1, RZ ;  /* 0x0000000104047819 */ /* 0x000fce00000006ff */
.L_x_93:
[----:B------:R-:W-:Y:S04]  /*b870*/  BSSY B1, `(.L_x_83) ;  /* 0x000002c000017945 */ /* 0x000fe80003800000 */
[----:B------:R-:W-:Y:S05]  /*b880*/  @!P3 BRA `(.L_x_84) ;  /* 0x0000000000a8b947 */ /* 0x000fea0003800000 */
[----:B------:R-:W1:Y:S01]  /*b890*/  S2R R6, SR_CgaCtaId ;  /* 0x0000000000067919 */ /* 0x000e620000008800 */
[----:B------:R-:W-:-:S04]  /*b8a0*/  MOV R5, 0x400 ;  /* 0x0000040000057802 */ /* 0x000fc80000000f00 */
[----:B-1----:R-:W-:Y:S02]  /*b8b0*/  LEA R7, R6, R5, 0x18 ;  /* 0x0000000506077211 */ /* 0x002fe400078ec0ff */
[----:B------:R-:W-:Y:S02]  /*b8c0*/  SHF.L.U32 R5, R3, 0x1f, RZ ;  /* 0x0000001f03057819 */ /* 0x000fe400000006ff */
[----:B------:R-:W-:-:S04]  /*b8d0*/  LEA R6, R2, R7, 0x3 ;  /* 0x0000000702067211 */ /* 0x000fc800078e18ff */
[----:B------:R-:W1:Y:S02]  /*b8e0*/  SYNCS.PHASECHK.TRANS64.TRYWAIT P4, [R6+URZ+0x30028], R5 ;  /* 0x03002805060075a7 */ /* 0x000e64000808017f */
[----:B-1----:R-:W-:Y:S05]  /*b8f0*/  @!P4 BRA `(.L_x_85) ;  /* 0x00000008003cc947 */ /* 0x002fea0003800000 */
.L_x_104:
[----:B-1----:R-:W-:-:S04]  /*b900*/  @P2 MOV R5, 0x8000 ;  /* 0x0000800000052802 */ /* 0x002fc80000000f00 */
[----:B------:R1:W-:Y:S02]  /*b910*/  @P2 SYNCS.ARRIVE.TRANS64 RZ, [R6+URZ+0x30000], R5 ;  /* 0x0300000506ff29a7 */ /* 0x0003e4000800003f */
[----:B-1----:R-:W-:-:S04]  /*b920*/  PRMT R5, R0, 0x9910, RZ ;  /* 0x0000991000057816 */ /* 0x002fc800000000ff */
[----:B------:R-:W-:-:S13]  /*b930*/  ISETP.NE.AND P4, PT, R5, 0x2, PT ;  /* 0x000000020500780c */ /* 0x000fda0003f85270 */
[----:B------:R-:W-:Y:S05]  /*b940*/  @P4 BRA `(.L_x_86) ;  /* 0x0000000000044947 */ /* 0x000fea0003800000 */
[----:B------:R-:W-:Y:S01]  /*b950*/  BPT.TRAP 0x1 ;  /* 0x000000040000795c */ /* 0x000fe20000300000 */
.L_x_86:
[----:B------:R-:W-:Y:S05]  /*b960*/  @P0 BRA `(.L_x_87) ;  /* 0x0000000000040947 */ /* 0x000fea0003800000 */
[----:B------:R-:W-:Y:S01]  /*b970*/  BPT.TRAP 0x1 ;  /* 0x000000040000795c */ /* 0x000fe20000300000 */
.L_x_87:
[----:B------:R-:W-:Y:S01]  /*b980*/  IMAD R7, R2, 0x8000, R7 ;  /* 0x0000800002077824 */ /* 0x000fe200078e0207 */
[----:B------:R-:W-:Y:S01]  /*b990*/  R2UR UR17, R6 ;  /* 0x00000000061172ca */ /* 0x000fe200000e0000 */
[----:B------:R-:W-:Y:S01]  /*b9a0*/  ULDC.64 UR6, c[0x0][0x198] ;  /* 0x0000660000067ab9 */ /* 0x000fe20000000a00 */
[----:B------:R-:W-:Y:S01]  /*b9b0*/  R2UR UR19, R8 ;  /* 0x00000000081372ca */ /* 0x000fe200000e0000 */
[----:B------:R-:W-:Y:S01]  /*b9c0*/  UIADD3 UR6, UP0, UR6, 0x1f0, URZ ;  /* 0x000001f006067890 */ /* 0x000fe2000ff1e03f */
[----:B------:R-:W-:Y:S01]  /*b9d0*/  R2UR UR24, R7 ;  /* 0x00000000071872ca */ /* 0x000fe200000e0000 */
[----:B------:R-:W-:Y:S01]  /*b9e0*/  UMOV UR8, 0x0 ;  /* 0x0000000000087882 */ /* 0x000fe20000000000 */
[----:B------:R-:W-:Y:S01]  /*b9f0*/  UMOV UR9, 0x10000000 ;  /* 0x1000000000097882 */ /* 0x000fe20000000000 */
[----:B------:R-:W-:Y:S01]  /*ba00*/  UIADD3.X UR7, URZ, UR7, URZ, UP0, !UPT ;  /* 0x000000073f077290 */ /* 0x000fe200087fe43f */
[----:B------:R-:W-:Y:S01]  /*ba10*/  IADD3 R5, R2, 0x1, RZ ;  /* 0x0000000102057810 */ /* 0x000fe20007ffe0ff */
[----:B------:R-:W-:Y:S01]  /*ba20*/  UMOV UR18, URZ ;  /* 0x0000003f00127c82 */ /* 0x000fe20008000000 */
[----:B------:R-:W-:Y:S01]  /*ba30*/  UMOV UR26, 0x80 ;  /* 0x00000080001a7882 */ /* 0x000fe20000000000 */
[----:B------:R-:W-:Y:S01]  /*ba40*/  UMOV UR28, UR20 ;  /* 0x00000014001c7c82 */ /* 0x000fe20008000000 */
[----:B------:R-:W-:Y:S01]  /*ba50*/  UMOV UR29, UR21 ;  /* 0x00000015001d7c82 */ /* 0x000fe20008000000 */
[----:B------:R-:W-:Y:S01]  /*ba60*/  UIADD3 UR17, UR17, 0x30000, URZ ;  /* 0x0003000011117890 */ /* 0x000fe2000fffe03f */
[----:B------:R-:W-:Y:S01]  /*ba70*/  ISETP.NE.AND P4, PT, R5, 0x5, PT ;  /* 0x000000050500780c */ /* 0x000fe20003f85270 */
[----:B------:R-:W-:-:S02]  /*ba80*/  USHF.L.U32 UR19, UR19, 0x7, URZ ;  /* 0x0000000713137899 */ /* 0x000fc4000800063f */
[----:B------:R-:W-:Y:S01]  /*ba90*/  UIADD3 UR16, UR24, 0x8000, URZ ;  /* 0x0000800018107890 */ /* 0x000fe2000fffe03f */
[----:B------:R-:W-:Y:S01]  /*baa0*/  SEL R2, RZ, 0x1, P4 ;  /* 0x00000001ff027807 */ /* 0x000fe20002000000 */
[----:B------:R-:W-:Y:S01]  /*bab0*/  UIADD3 UR24, UR24, 0xc000, URZ ;  /* 0x0000c00018187890 */ /* 0x000fe2000fffe03f */
[----:B------:R-:W-:Y:S02]  /*bac0*/  UMOV UR25, UR17 ;  /* 0x0000001100197c82 */ /* 0x000fe40008000000 */
[----:B------:R-:W-:Y:S01]  /*bad0*/  UMOV UR27, UR19 ;  /* 0x00000013001b7c82 */ /* 0x000fe20008000000 */
[----:B------:R-:W-:Y:S02]  /*bae0*/  LOP3.LUT R3, R3, R2, RZ, 0x3c, !PT ;  /* 0x0000000203037212 */ /* 0x000fe400078e3cff */
[----:B------:R-:W-:Y:S01]  /*baf0*/  SEL R2, R5, RZ, P4 ;  /* 0x000000ff05027207 */ /* 0x000fe20002000000 */
[----:B------:R1:W-:Y:S02]  /*bb00*/  UTMALDG.4D [UR16], [UR6], desc[UR8] ;  /* 0x00000810060075b4 */ /* 0x0003e40008019000 */
[----:B------:R1:W-:Y:S02]  /*bb10*/  UTMALDG.4D [UR24], [UR6], desc[UR8] ;  /* 0x00000818060075b4 */ /* 0x0003e40008019000 */
[----:B-1----:R-:W-:-:S02]  /*bb20*/  NOP ;  /* 0x0000000000007918 */ /* 0x002fc40000000000 */
.L_x_84:
[----:B------:R-:W-:Y:S05]  /*bb30*/  BSYNC B1 ;  /* 0x0000000000017941 */ /* 0x000fea0003800000 */
.L_x_83:
[----:B------:R-:W-:Y:S01]  /*bb40*/  ISETP.LT.OR P4, PT, R4, 0x4, !P3 ;  /* 0x000000040400780c */ /* 0x000fe20005f81670 */
[----:B------:R-:W-:-:S12]  /*bb50*/  BSSY B1, `(.L_x_88) ;  /* 0x0000026000017945 */ /* 0x000fd80003800000 */
[----:B------:R-:W-:Y:S05]  /*bb60*/  @P4 BRA `(.L_x_89) ;  /* 0x0000000000904947 */ /* 0x000fea0003800000 */
[----:B------:R-:W1:Y:S01]  /*bb70*/  S2R R6, SR_CgaCtaId ;  /* 0x0000000000067919 */ /* 0x000e620000008800 */
[----:B------:R-:W-:Y:S02]  /*bb80*/  MOV R5, 0x400 ;  /* 0x0000040000057802 */ /* 0x000fe40000000f00 */
[----:B------:R-:W-:Y:S02]  /*bb90*/  SHF.L.U32 R7, R3, 0x1f, RZ ;  /* 0x0000001f03077819 */ /* 0x000fe400000006ff */
[----:B-1----:R-:W-:-:S04]  /*bba0*/  LEA R5, R6, R5, 0x18 ;  /* 0x0000000506057211 */ /* 0x002fc800078ec0ff */
[----:B------:R-:W-:-:S04]  /*bbb0*/  LEA R6, R2, R5, 0x3 ;  /* 0x0000000502067211 */ /* 0x000fc800078e18ff */
[----:B------:R-:W1:Y:S02]  /*bbc0*/  SYNCS.PHASECHK.TRANS64.TRYWAIT P4, [R6+URZ+0x30028], R7 ;  /* 0x03002807060075a7 */ /* 0x000e64000808017f */
[----:B-1----:R-:W-:Y:S05]  /*bbd0*/  @!P4 BRA `(.L_x_90) ;  /* 0x000000040098c947 */ /* 0x002fea0003800000 */
.L_x_105:
[----:B-1----:R-:W-:-:S04]  /*bbe0*/  @P1 IMAD.MOV.U32 R7, RZ, RZ, 0x8000 ;  /* 0x00008000ff071424 */ /* 0x002fc800078e00ff */
[----:B------:R1:W-:Y:S02]  /*bbf0*/  @P1 SYNCS.ARRIVE.TRANS64 RZ, [R6+URZ+0x30000], R7 ;  /* 0x0300000706ff19a7 */ /* 0x0003e4000800003f */
[----:B-1----:R-:W-:-:S04]  /*bc00*/  PRMT R7, R0, 0x9910, RZ ;  /* 0x0000991000077816 */ /* 0x002fc800000000ff */
[----:B------:R-:W-:-:S13]  /*bc10*/  ISETP.NE.AND P4, PT, R7, 0x2, PT ;  /* 0x000000020700780c */ /* 0x000fda0003f85270 */
[----:B------:R-:W-:Y:S05]  /*bc20*/  @P4 BRA `(.L_x_91) ;  /* 0x0000000000044947 */ /* 0x000fea0003800000 */
[----:B------:R-:W-:Y:S01]  /*bc30*/  BPT.TRAP 0x1 ;  /* 0x000000040000795c */ /* 0x000fe20000300000 */
.L_x_91:
[----:B------:R-:W-:Y:S05]  /*bc40*/  @P0 BRA `(.L_x_92) ;  /* 0x0000000000040947 */ /* 0x000fea0003800000 */
[----:B------:R-:W-:Y:S01]  /*bc50*/  BPT.TRAP 0x1 ;  /* 0x000000040000795c */ /* 0x000fe20000300000 */
.L_x_92:
[----:B------:R-:W-:Y:S01]  /*bc60*/  LEA R5, R2, R5, 0xf ;  /* 0x0000000502057211 */ /* 0x000fe200078e78ff */
[----:B------:R-:W-:Y:S01]  /*bc70*/  ULDC.64 UR6, c[0x0][0x198] ;  /* 0x0000660000067ab9 */ /* 0x000fe20000000a00 */
[----:B------:R-:W-:Y:S01]  /*bc80*/  R2UR UR17, R6 ;  /* 0x00000000061172ca */ /* 0x000fe200000e0000 */
[----:B------:R-:W-:Y:S01]  /*bc90*/  UIADD3 UR6, UP0, UR6, 0x2f0, URZ ;  /* 0x000002f006067890 */ /* 0x000fe2000ff1e03f */
[----:B------:R-:W-:Y:S01]  /*bca0*/  R2UR UR16, R5 ;  /* 0x00000000051072ca */ /* 0x000fe200000e0000 */
[----:B------:R-:W-:Y:S01]  /*bcb0*/  UMOV UR8, 0x0 ;  /* 0x0000000000087882 */ /* 0x000fe20000000000 */
[----:B------:R-:W-:Y:S01]  /*bcc0*/  R2UR UR18, R8 ;  /* 0x00000000081272ca */ /* 0x000fe200000e0000 */
[----:B------:R-:W-:Y:S01]  /*bcd0*/  UIADD3.X UR7, URZ, UR7, URZ, UP0, !UPT ;  /* 0x000000073f077290 */ /* 0x000fe200087fe43f */
[----:B------:R-:W-:Y:S01]  /*bce0*/  IADD3 R2, R2, 0x1, RZ ;  /* 0x0000000102027810 */ /* 0x000fe20007ffe0ff */
[----:B------:R-:W-:Y:S01]  /*bcf0*/  UMOV UR9, 0x10000000 ;  /* 0x1000000000097882 */ /* 0x000fe20000000000 */
[----:B------:R-:W-:Y:S01]  /*bd00*/  UMOV UR19, URZ ;  /* 0x0000003f00137c82 */ /* 0x000fe20008000000 */
[----:B------:R-:W-:Y:S01]  /*bd10*/  VIADD R8, R8, 0x1 ;  /* 0x0000000108087836 */ /* 0x000fe20000000000 */
[----:B------:R-:W-:-:S03]  /*bd20*/  ISETP.NE.AND P4, PT, R2, 0x5, PT ;  /* 0x000000050200780c */ /* 0x000fc60003f85270 */
[----:B------:R-:W-:Y:S01]  /*bd30*/  UIADD3 UR17, UR17, 0x30000, URZ ;  /* 0x0003000011117890 */ /* 0x000fe2000fffe03f */
[----:B------:R-:W-:Y:S01]  /*bd40*/  SEL R6, RZ, 0x1, P4 ;  /* 0x00000001ff067807 */ /* 0x000fe20002000000 */
[----:B------:R-:W-:Y:S01]  /*bd50*/  UIADD3 UR16, UR16, 0x8000, URZ ;  /* 0x0000800010107890 */ /* 0x000fe2000fffe03f */
[----:B------:R-:W-:Y:S01]  /*bd60*/  SEL R2, R2, RZ, P4 ;  /* 0x000000ff02027207 */ /* 0x000fe20002000000 */
[----:B------:R-:W-:Y:S01]  /*bd70*/  USHF.L.U32 UR18, UR18, 0x7, URZ ;  /* 0x0000000712127899 */ /* 0x000fe2000800063f */
[----:B------:R-:W-:-:S08]  /*bd80*/  LOP3.LUT R3, R3, R6, RZ, 0x3c, !PT ;  /* 0x0000000603037212 */ /* 0x000fd000078e3cff */
[----:B------:R1:W-:Y:S02]  /*bd90*/  UTMALDG.4D [UR16], [UR6], desc[UR8] ;  /* 0x00000810060075b4 */ /* 0x0003e40008019000 */
[----:B-1----:R-:W-:Y:S01]  /*bda0*/  NOP ;  /* 0x0000000000007918 */ /* 0x002fe20000000000 */
.L_x_89:
[----:B------:R-:W-:Y:S05]  /*bdb0*/  BSYNC B1 ;  /* 0x0000000000017941 */ /* 0x000fea0003800000 */
.L_x_88:
[C---:B------:R-:W-:Y:S02]  /*bdc0*/  ISETP.GT.AND P4, PT, R4.reuse, 0x4, PT ;  /* 0x000000040400780c */ /* 0x040fe40003f84270 */
[----:B------:R-:W-:-:S11]  /*bdd0*/  IADD3 R4, R4, -0x2, RZ ;  /* 0xfffffffe04047810 */ /* 0x000fd60007ffe0ff */
[----:B------:R-:W-:Y:S05]  /*bde0*/  @P4 BRA `(.L_x_93) ;  /* 0xfffffff800a04947 */ /* 0x000fea000383ffff */
[----:B------:R-:W-:Y:S05]  /*bdf0*/  BSYNC B0 ;  /* 0x0000000000007941 */ /* 0x000fea0003800000 */
.L_x_82:
[----:B------:R-:W-:Y:S05]  /*be00*/  EXIT ;  /* 0x000000000000794d */ /* 0x000fea0003800000 */
.L_x_15:
[----:B--2---:R-:W-:-:S04]  /*be10*/  MOV R3, UR8 ;  /* 0x0000000800037c02 */ /* 0x004fc80008000f00 */
[----:B------:R2:W3:Y:S03]  /*be20*/  SYNCS.PHASECHK.TRANS64.TRYWAIT P1, [R3+URZ+0x30050], R2 ;  /* 0x03005002030075a7 */ /* 0x0004e6000802017f */
[----:B---3--:R-:W-:Y:S05]  /*be30*/  @!P1 NANOSLEEP.SYNCS 0x989680 ;  /* 0x009896800000995d */ /* 0x008fea0003900000 */
[----:B------:R-:W3:Y:S02]  /*be40*/  @!P1 SYNCS.PHASECHK.TRANS64 P1, [R3+URZ+0x30050], R2 ;  /* 0x03005002030095a7 */ /* 0x000ee4000802007f */
[----:B---3--:R-:W-:Y:S05]  /*be50*/  @!P1 BRA `(.L_x_15) ;  /* 0xfffffffc00ec9947 */ /* 0x008fea000383ffff */
[----:B------:R-:W-:Y:S05]  /*be60*/  BRA `(.L_x_94) ;  /* 0xffffff4c00c07947 */ /* 0x000fea000383ffff */
.L_x_17:
[----:B--2---:R-:W-:-:S04]  /*be70*/  IMAD.U32 R3, RZ, RZ, UR37 ;  /* 0x00000025ff037e24 */ /* 0x004fc8000f8e00ff */
[----:B------:R2:W3:Y:S03]  /*be80*/  SYNCS.PHASECHK.TRANS64.TRYWAIT P1, [R3+URZ+0x30000], R6 ;  /* 0x03000006030075a7 */ /* 0x0004e6000802017f */
[----:B---3--:R-:W-:Y:S05]  /*be90*/  @!P1 NANOSLEEP.SYNCS 0x989680 ;  /* 0x009896800000995d */ /* 0x008fea0003900000 */
[----:B------:R-:W3:Y:S02]  /*bea0*/  @!P1 SYNCS.PHASECHK.TRANS64 P1, [R3+URZ+0x30000], R6 ;  /* 0x03000006030095a7 */ /* 0x000ee4000802007f */
[----:B---3--:R-:W-:Y:S05]  /*beb0*/  @!P1 BRA `(.L_x_17) ;  /* 0xfffffffc00ec9947 */ /* 0x008fea000383ffff */
[----:B------:R-:W-:Y:S05]  /*bec0*/  BRA `(.L_x_95) ;  /* 0xffffff4c00c47947 */ /* 0x000fea000383ffff */
.L_x_18:
[----:B--2---:R-:W-:-:S04]  /*bed0*/  MOV R3, UR10 ;  /* 0x0000000a00037c02 */ /* 0x004fc80008000f00 */
[----:B------:R2:W3:Y:S03]  /*bee0*/  SYNCS.PHASECHK.TRANS64.TRYWAIT P1, [R3+URZ], R2 ;  /* 0x00000002030075a7 */ /* 0x0004e6000802017f */
[----:B---3--:R-:W-:Y:S05]  /*bef0*/  @!P1 NANOSLEEP.SYNCS 0x989680 ;  /* 0x009896800000995d */ /* 0x008fea0003900000 */
[----:B------:R-:W3:Y:S02]  /*bf00*/  @!P1 SYNCS.PHASECHK.TRANS64 P1, [R3+URZ], R2 ;  /* 0x00000002030095a7 */ /* 0x000ee4000802007f */
[----:B---3--:R-:W-:Y:S05]  /*bf10*/  @!P1 BRA `(.L_x_18) ;  /* 0xfffffffc00ec9947 */ /* 0x008fea000383ffff */
[----:B------:R-:W-:Y:S05]  /*bf20*/  BRA `(.L_x_96) ;  /* 0xffffff4c00c87947 */ /* 0x000fea000383ffff */
.L_x_20:
[----:B-1----:R-:W-:-:S04]  /*bf30*/  MOV R7, UR37 ;  /* 0x0000002500077c02 */ /* 0x002fc80008000f00 */
[----:B------:R1:W2:Y:S03]  /*bf40*/  SYNCS.PHASECHK.TRANS64.TRYWAIT P1, [R7+URZ+0x30008], R6 ;  /* 0x03000806070075a7 */ /* 0x0002a6000802017f */
[----:B--2---:R-:W-:Y:S05]  /*bf50*/  @!P1 NANOSLEEP.SYNCS 0x989680 ;  /* 0x009896800000995d */ /* 0x004fea0003900000 */
[----:B------:R-:W2:Y:S02]  /*bf60*/  @!P1 SYNCS.PHASECHK.TRANS64 P1, [R7+URZ+0x30008], R6 ;  /* 0x03000806070095a7 */ /* 0x000ea4000802007f */
[----:B--2---:R-:W-:Y:S05]  /*bf70*/  @!P1 BRA `(.L_x_20) ;  /* 0xfffffffc00ec9947 */ /* 0x004fea000383ffff */
[----:B------:R-:W-:Y:S05]  /*bf80*/  BRA `(.L_x_97) ;  /* 0xffffff8400007947 */ /* 0x000fea000383ffff */
.L_x_25:
[----:B-1----:R-:W-:-:S04]  /*bf90*/  IMAD.U32 R13, RZ, RZ, UR10 ;  /* 0x0000000aff0d7e24 */ /* 0x002fc8000f8e00ff */
[----:B------:R1:W2:Y:S03]  /*bfa0*/  SYNCS.PHASECHK.TRANS64.TRYWAIT P2, [R13+URZ+0x30000], R2 ;  /* 0x030000020d0075a7 */ /* 0x0002a6000804017f */
[----:B--2---:R-:W-:Y:S05]  /*bfb0*/  @!P2 NANOSLEEP.SYNCS 0x989680 ;  /* 0x009896800000a95d */ /* 0x004fea0003900000 */
[----:B------:R-:W2:Y:S02]  /*bfc0*/  @!P2 SYNCS.PHASECHK.TRANS64 P2, [R13+URZ+0x30000], R2 ;  /* 0x030000020d00a5a7 */ /* 0x000ea4000804007f */
[----:B--2---:R-:W-:Y:S05]  /*bfd0*/  @!P2 BRA `(.L_x_25) ;  /* 0xfffffffc00eca947 */ /* 0x004fea000383ffff */
[----:B------:R-:W-:Y:S05]  /*bfe0*/  BRA `(.L_x_98) ;  /* 0xffffff8400b87947 */ /* 0x000fea000383ffff */
.L_x_29:
[----:B-1----:R-:W-:-:S04]  /*bff0*/  MOV R12, UR5 ;  /* 0x00000005000c7c02 */ /* 0x002fc80008000f00 */
[----:B------:R1:W2:Y:S03]  /*c000*/  SYNCS.PHASECHK.TRANS64.TRYWAIT P2, [R12+URZ+0x30000], R7 ;  /* 0x030000070c0075a7 */ /* 0x0002a6000804017f */
[----:B--2---:R-:W-:Y:S05]  /*c010*/  @!P2 NANOSLEEP.SYNCS 0x989680 ;  /* 0x009896800000a95d */ /* 0x004fea0003900000 */
[----:B------:R-:W2:Y:S02]  /*c020*/  @!P2 SYNCS.PHASECHK.TRANS64 P2, [R12+URZ+0x30000], R7 ;  /* 0x030000070c00a5a7 */ /* 0x000ea4000804007f */
[----:B--2---:R-:W-:Y:S05]  /*c030*/  @!P2 BRA `(.L_x_29) ;  /* 0xfffffffc00eca947 */ /* 0x004fea000383ffff */
[----:B------:R-:W-:Y:S05]  /*c040*/  BRA `(.L_x_28) ;  /* 0xffffffbc00bc7947 */ /* 0x000fea000383ffff */
.L_x_45:
[----:B-1----:R-:W-:-:S04]  /*c050*/  MOV R3, UR4 ;  /* 0x0000000400037c02 */ /* 0x002fc80008000f00 */
[----:B------:R1:W2:Y:S03]  /*c060*/  SYNCS.PHASECHK.TRANS64.TRYWAIT P0, [R3+URZ+0x30098], R0 ;  /* 0x03009800030075a7 */ /* 0x0002a6000800017f */
[----:B--2---:R-:W-:Y:S05]  /*c070*/  @!P0 NANOSLEEP.SYNCS 0x989680 ;  /* 0x009896800000895d */ /* 0x004fea0003900000 */
[----:B------:R-:W2:Y:S02]  /*c080*/  @!P0 SYNCS.PHASECHK.TRANS64 P0, [R3+URZ+0x30098], R0 ;  /* 0x03009800030085a7 */ /* 0x000ea4000800007f */
[----:B--2---:R-:W-:Y:S05]  /*c090*/  @!P0 BRA `(.L_x_45) ;  /* 0xfffffffc00ec8947 */ /* 0x004fea000383ffff */
[----:B------:R-:W-:Y:S05]  /*c0a0*/  BRA `(.L_x_99) ;  /* 0xffffffc800bc7947 */ /* 0x000fea000383ffff */
.L_x_64:
[----:B--2---:R2:W4:Y:S02]  /*c0b0*/  SYNCS.PHASECHK.TRANS64.TRYWAIT P0, [R4+URZ+0x30060], R3 ;  /* 0x03006003040075a7 */ /* 0x004524000800017f */
[----:B----4-:R-:W-:Y:S05]  /*c0c0*/  @!P0 NANOSLEEP.SYNCS 0x989680 ;  /* 0x009896800000895d */ /* 0x010fea0003900000 */
[----:B------:R-:W4:Y:S02]  /*c0d0*/  @!P0 SYNCS.PHASECHK.TRANS64 P0, [R4+URZ+0x30060], R3 ;  /* 0x03006003040085a7 */ /* 0x000f24000800007f */
[----:B----4-:R-:W-:Y:S05]  /*c0e0*/  @!P0 BRA `(.L_x_64) ;  /* 0xfffffffc00f08947 */ /* 0x010fea000383ffff */
[----:B------:R-:W-:Y:S05]  /*c0f0*/  BRA `(.L_x_100) ;  /* 0xffffffec00247947 */ /* 0x000fea000383ffff */
.L_x_69:
[----:B-1----:R1:W2:Y:S02]  /*c100*/  SYNCS.PHASECHK.TRANS64.TRYWAIT P0, [R5+URZ+0x30028], R2 ;  /* 0x03002802050075a7 */ /* 0x0022a4000800017f */
[----:B--2---:R-:W-:Y:S05]  /*c110*/  @!P0 NANOSLEEP.SYNCS 0x989680 ;  /* 0x009896800000895d */ /* 0x004fea0003900000 */
[----:B------:R-:W2:Y:S02]  /*c120*/  @!P0 SYNCS.PHASECHK.TRANS64 P0, [R5+URZ+0x30028], R2 ;  /* 0x03002802050085a7 */ /* 0x000ea4000800007f */
[----:B--2---:R-:W-:Y:S05]  /*c130*/  @!P0 BRA `(.L_x_69) ;  /* 0xfffffffc00f08947 */ /* 0x004fea000383ffff */
[----:B------:R-:W-:Y:S05]  /*c140*/  BRA `(.L_x_101) ;  /* 0xffffffec00bc7947 */ /* 0x000fea000383ffff */
.L_x_74:
[----:B-1----:R1:W2:Y:S02]  /*c150*/  SYNCS.PHASECHK.TRANS64.TRYWAIT P0, [R5+URZ+0x30060], R6 ;  /* 0x03006006050075a7 */ /* 0x0022a4000800017f */
[----:B--2---:R-:W-:Y:S05]  /*c160*/  @!P0 NANOSLEEP.SYNCS 0x989680 ;  /* 0x009896800000895d */ /* 0x004fea0003900000 */
[----:B------:R-:W2:Y:S02]  /*c170*/  @!P0 SYNCS.PHASECHK.TRANS64 P0, [R5+URZ+0x30060], R6 ;  /* 0x03006006050085a7 */ /* 0x000ea4000800007f */
[----:B--2---:R-:W-:Y:S05]  /*c180*/  @!P0 BRA `(.L_x_74) ;  /* 0xfffffffc00f08947 */ /* 0x004fea000383ffff */
[----:B------:R-:W-:Y:S05]  /*c190*/  BRA `(.L_x_102) ;  /* 0xfffffff000547947 */ /* 0x000fea000383ffff */
.L_x_79:
[----:B-1----:R1:W2:Y:S02]  /*c1a0*/  SYNCS.PHASECHK.TRANS64.TRYWAIT P0, [R4+URZ+0x30028], R7 ;  /* 0x03002807040075a7 */ /* 0x0022a4000800017f */
[----:B--2---:R-:W-:Y:S05]  /*c1b0*/  @!P0 NANOSLEEP.SYNCS 0x989680 ;  /* 0x009896800000895d */ /* 0x004fea0003900000 */
[----:B------:R-:W2:Y:S02]  /*c1c0*/  @!P0 SYNCS.PHASECHK.TRANS64 P0, [R4+URZ+0x30028], R7 ;  /* 0x03002807040085a7 */ /* 0x000ea4000800007f */
[----:B--2---:R-:W-:Y:S05]  /*c1d0*/  @!P0 BRA `(.L_x_79) ;  /* 0xfffffffc00f08947 */ /* 0x004fea000383ffff */
[----:B------:R-:W-:Y:S05]  /*c1e0*/  BRA `(.L_x_103) ;  /* 0xfffffff000f87947 */ /* 0x000fea000383ffff */
.L_x_85:
[----:B-1----:R1:W2:Y:S02]  /*c1f0*/  SYNCS.PHASECHK.TRANS64.TRYWAIT P4, [R6+URZ+0x30028], R5 ;  /* 0x03002805060075a7 */ /* 0x0022a4000808017f */
[----:B--2---:R-:W-:Y:S05]  /*c200*/  @!P4 NANOSLEEP.SYNCS 0x989680 ;  /* 0x009896800000c95d */ /* 0x004fea0003900000 */
[----:B------:R-:W2:Y:S02]  /*c210*/  @!P4 SYNCS.PHASECHK.TRANS64 P4, [R6+URZ+0x30028], R5 ;  /* 0x030028050600c5a7 */ /* 0x000ea4000808007f */
[----:B--2---:R-:W-:Y:S05]  /*c220*/  @!P4 BRA `(.L_x_85) ;  /* 0xfffffffc00f0c947 */ /* 0x004fea000383ffff */
[----:B------:R-:W-:Y:S05]  /*c230*/  BRA `(.L_x_104) ;  /* 0xfffffff400b07947 */ /* 0x000fea000383ffff */
.L_x_90:
[----:B-1----:R1:W2:Y:S02]  /*c240*/  SYNCS.PHASECHK.TRANS64.TRYWAIT P4, [R6+URZ+0x30028], R7 ;  /* 0x03002807060075a7 */ /* 0x0022a4000808017f */
[----:B--2---:R-:W-:Y:S05]  /*c250*/  @!P4 NANOSLEEP.SYNCS 0x989680 ;  /* 0x009896800000c95d */ /* 0x004fea0003900000 */
[----:B------:R-:W2:Y:S02]  /*c260*/  @!P4 SYNCS.PHASECHK.TRANS64 P4, [R6+URZ+0x30028], R7 ;  /* 0x030028070600c5a7 */ /* 0x000ea4000808007f */
[----:B--2---:R-:W-:Y:S05]  /*c270*/  @!P4 BRA `(.L_x_90) ;  /* 0xfffffffc00f0c947 */ /* 0x004fea000383ffff */
[----:B------:R-:W-:Y:S05]  /*c280*/  BRA `(.L_x_105) ;  /* 0xfffffff800547947 */ /* 0x000fea000383ffff */
        .weak           $__internal_0_$__cuda_sm20_rcp_rn_f32_slowpath
        .type           $__internal_0_$__cuda_sm20_rcp_rn_f32_slowpath,@function
        .size           $__internal_0_$__cuda_sm20_rcp_rn_f32_slowpath,(.L_x_111 - $__internal_0_$__cuda_sm20_rcp_rn_f32_slowpath)
$__internal_0_$__cuda_sm20_rcp_rn_f32_slowpath:
[----:B------:R-:W-:Y:S01]  /*c290*/  IMAD.SHL.U32 R0, R3, 0x2, RZ ;  /* 0x0000000203007824 */ /* 0x000fe200078e00ff */
[----:B------:R-:W-:Y:S04]  /*c2a0*/  BSSY B2, `(.L_x_106) ;  /* 0x0000030000027945 */ /* 0x000fe80003800000 */
[----:B------:R-:W-:-:S04]  /*c2b0*/  SHF.R.U32.HI R16, RZ, 0x18, R0 ;  /* 0x00000018ff107819 */ /* 0x000fc80000011600 */
[----:B------:R-:W-:-:S13]  /*c2c0*/  ISETP.NE.U32.AND P0, PT, R16, RZ, PT ;  /* 0x000000ff1000720c */ /* 0x000fda0003f05070 */
[----:B------:R-:W-:Y:S05]  /*c2d0*/  @P0 BRA `(.L_x_107) ;  /* 0x0000000000280947 */ /* 0x000fea0003800000 */
[----:B------:R-:W-:-:S04]  /*c2e0*/  SHF.L.U32 R0, R3, 0x1, RZ ;  /* 0x0000000103007819 */ /* 0x000fc800000006ff */
[----:B------:R-:W-:-:S13]  /*c2f0*/  ISETP.NE.AND P0, PT, R0, RZ, PT ;  /* 0x000000ff0000720c */ /* 0x000fda0003f05270 */
[----:B------:R-:W-:Y:S01]  /*c300*/  @P0 FFMA R7, R3, 1.84467440737095516160e+19, RZ ;  /* 0x5f80000003070823 */ /* 0x000fe200000000ff */
[----:B------:R-:W-:Y:S08]  /*c310*/  @!P0 MUFU.RCP R6, R3 ;  /* 0x0000000300068308 */ /* 0x000ff00000001000 */
[----:B------:R-:W1:Y:S02]  /*c320*/  @P0 MUFU.RCP R0, R7 ;  /* 0x0000000700000308 */ /* 0x000e640000001000 */
[----:B-1----:R-:W-:-:S04]  /*c330*/  @P0 FFMA R10, R7, R0, -1 ;  /* 0xbf800000070a0423 */ /* 0x002fc80000000000 */
[----:B------:R-:W-:-:S04]  /*c340*/  @P0 FADD.FTZ R13, -R10, -RZ ;  /* 0x800000ff0a0d0221 */ /* 0x000fc80000010100 */
[----:B------:R-:W-:-:S04]  /*c350*/  @P0 FFMA R0, R0, R13, R0 ;  /* 0x0000000d00000223 */ /* 0x000fc80000000000 */
[----:B------:R-:W-:Y:S01]  /*c360*/  @P0 FFMA R6, R0, 1.84467440737095516160e+19, RZ ;  /* 0x5f80000000060823 */ /* 0x000fe200000000ff */
[----:B------:R-:W-:Y:S06]  /*c370*/  BRA `(.L_x_108) ;  /* 0x0000000000887947 */ /* 0x000fec0003800000 */
.L_x_107:
[----:B------:R-:W-:-:S04]  /*c380*/  IADD3 R18, R16, -0xfd, RZ ;  /* 0xffffff0310127810 */ /* 0x000fc80007ffe0ff */
[----:B------:R-:W-:-:S13]  /*c390*/  ISETP.GT.U32.AND P0, PT, R18, 0x1, PT ;  /* 0x000000011200780c */ /* 0x000fda0003f04070 */
[----:B------:R-:W-:Y:S05]  /*c3a0*/  @P0 BRA `(.L_x_109) ;  /* 0x0000000000780947 */ /* 0x000fea0003800000 */
[----:B------:R-:W-:Y:S01]  /*c3b0*/  LOP3.LUT R0, R3, 0x7fffff, RZ, 0xc0, !PT ;  /* 0x007fffff03007812 */ /* 0x000fe200078ec0ff */
[----:B------:R-:W-:-:S03]  /*c3c0*/  IMAD.MOV.U32 R13, RZ, RZ, 0x3 ;  /* 0x00000003ff0d7424 */ /* 0x000fc600078e00ff */
[----:B------:R-:W-:Y:S02]  /*c3d0*/  LOP3.LUT R0, R0, 0x3f800000, RZ, 0xfc, !PT ;  /* 0x3f80000000007812 */ /* 0x000fe400078efcff */
[----:B------:R-:W-:Y:S02]  /*c3e0*/  SHF.L.U32 R13, R13, R18, RZ ;  /* 0x000000120d0d7219 */ /* 0x000fe400000006ff */
[----:B------:R-:W1:Y:S02]  /*c3f0*/  MUFU.RCP R7, R0 ;  /* 0x0000000000077308 */ /* 0x000e640000001000 */
[----:B-1----:R-:W-:-:S04]  /*c400*/  FFMA R6, R0, R7, -1 ;  /* 0xbf80000000067423 */ /* 0x002fc80000000007 */
[----:B------:R-:W-:-:S04]  /*c410*/  FADD.FTZ R6, -R6, -RZ ;  /* 0x800000ff06067221 */ /* 0x000fc80000010100 */
[CCC-:B------:R-:W-:Y:S01]  /*c420*/  FFMA.RM R10, R7.reuse, R6.reuse, R7.reuse ;  /* 0x00000006070a7223 */ /* 0x1c0fe20000004007 */
[----:B------:R-:W-:-:S04]  /*c430*/  FFMA.RP R7, R7, R6, R7 ;  /* 0x0000000607077223 */ /* 0x000fc80000008007 */
[C---:B------:R-:W-:Y:S02]  /*c440*/  LOP3.LUT R6, R10.reuse, 0x7fffff, RZ, 0xc0, !PT ;  /* 0x007fffff0a067812 */ /* 0x040fe400078ec0ff */
[----:B------:R-:W-:Y:S02]  /*c450*/  FSETP.NEU.FTZ.AND P0, PT, R10, R7, PT ;  /* 0x000000070a00720b */ /* 0x000fe40003f1d000 */
[----:B------:R-:W-:Y:S02]  /*c460*/  LOP3.LUT R6, R6, 0x800000, RZ, 0xfc, !PT ;  /* 0x0080000006067812 */ /* 0x000fe400078efcff */
[----:B------:R-:W-:Y:S02]  /*c470*/  SEL R7, RZ, 0xffffffff, !P0 ;  /* 0xffffffffff077807 */ /* 0x000fe40004000000 */
[----:B------:R-:W-:Y:S02]  /*c480*/  LOP3.LUT R13, R13, R6, RZ, 0xc0, !PT ;  /* 0x000000060d0d7212 */ /* 0x000fe400078ec0ff */
[----:B------:R-:W-:-:S02]  /*c490*/  IADD3 R7, -R7, RZ, RZ ;  /* 0x000000ff07077210 */ /* 0x000fc40007ffe1ff */
[-C--:B------:R-:W-:Y:S02]  /*c4a0*/  SHF.R.U32.HI R13, RZ, R18.reuse, R13 ;  /* 0x00000012ff0d7219 */ /* 0x080fe4000001160d */
[--C-:B------:R-:W-:Y:S01]  /*c4b0*/  LOP3.LUT P1, RZ, R7, R18, R6.reuse, 0xf8, !PT ;  /* 0x0000001207ff7212 */ /* 0x100fe2000782f806 */
[----:B------:R-:W-:Y:S01]  /*c4c0*/  VIADD R7, R16, 0xffffff04 ;  /* 0xffffff0410077836 */ /* 0x000fe20000000000 */
[C---:B------:R-:W-:Y:S02]  /*c4d0*/  LOP3.LUT P0, RZ, R13.reuse, 0x1, RZ, 0xc0, !PT ;  /* 0x000000010dff7812 */ /* 0x040fe4000780c0ff */
[----:B------:R-:W-:Y:S02]  /*c4e0*/  LOP3.LUT P2, RZ, R13, 0x2, RZ, 0xc0, !PT ;  /* 0x000000020dff7812 */ /* 0x000fe4000784c0ff */
[----:B------:R-:W-:Y:S02]  /*c4f0*/  SHF.R.U32.HI R6, RZ, R7, R6 ;  /* 0x00000007ff067219 */ /* 0x000fe40000011606 */
[----:B------:R-:W-:-:S02]  /*c500*/  PLOP3.LUT P0, PT, P0, P1, P2, 0xe0, 0x0 ;  /* 0x000000000000781c */ /* 0x000fc40000703c20 */
[----:B------:R-:W-:Y:S02]  /*c510*/  LOP3.LUT P1, RZ, R3, 0x7fffff, RZ, 0xc0, !PT ;  /* 0x007fffff03ff7812 */ /* 0x000fe4000782c0ff */
[----:B------:R-:W-:-:S04]  /*c520*/  SEL R0, RZ, 0x1, !P0 ;  /* 0x00000001ff007807 */ /* 0x000fc80004000000 */
[----:B------:R-:W-:-:S04]  /*c530*/  IADD3 R0, -R0, RZ, RZ ;  /* 0x000000ff00007210 */ /* 0x000fc80007ffe1ff */
[----:B------:R-:W-:-:S13]  /*c540*/  ISETP.GE.AND P0, PT, R0, RZ, PT ;  /* 0x000000ff0000720c */ /* 0x000fda0003f06270 */
[----:B------:R-:W-:-:S04]  /*c550*/  @!P0 IADD3 R6, R6, 0x1, RZ ;  /* 0x0000000106068810 */ /* 0x000fc80007ffe0ff */
[----:B------:R-:W-:-:S04]  /*c560*/  @!P1 SHF.L.U32 R6, R6, 0x1, RZ ;  /* 0x0000000106069819 */ /* 0x000fc800000006ff */
[----:B------:R-:W-:Y:S01]  /*c570*/  LOP3.LUT R6, R6, 0x80000000, R3, 0xf8, !PT ;  /* 0x8000000006067812 */ /* 0x000fe200078ef803 */
[----:B------:R-:W-:Y:S06]  /*c580*/  BRA `(.L_x_108) ;  /* 0x0000000000047947 */ /* 0x000fec0003800000 */
.L_x_109:
[----:B------:R1:W2:Y:S02]  /*c590*/  MUFU.RCP R6, R3 ;  /* 0x0000000300067308 */ /* 0x0002a40000001000 */
.L_x_108:
[----:B------:R-:W-:Y:S05]  /*c5a0*/  BSYNC B2 ;  /* 0x0000000000027941 */ /* 0x000fea0003800000 */
.L_x_106:
[----:B--2---:R-:W-:Y:S01]  /*c5b0*/  IMAD.MOV.U32 R0, RZ, RZ, R6 ;  /* 0x000000ffff007224 */ /* 0x004fe200078e0006 */
[----:B------:R-:W-:Y:S02]  /*c5c0*/  MOV R6, R12 ;  /* 0x0000000c00067202 */ /* 0x000fe40000000f00 */
[----:B------:R-:W-:-:S04]  /*c5d0*/  MOV R7, 0x0 ;  /* 0x0000000000077802 */ /* 0x000fc80000000f00 */
[----:B-1----:R-:W-:Y:S05]  /*c5e0*/  RET.REL.NODEC R6 `(_ZN7cutlass13device_kernelINS_4fmha6kernel28FmhaKernelTmaWarpSpecializedINS1_10collective30FmhaMainloopTmaWarpSpecializedINS_12float_e4m3_tEffN4cute5tupleIJNS7_1CILi128EEESA_NS9_ILi256EEEEEENS8_IJiNS9_ILi1EEENS8_IJiiEEEEEESF_NS8_IJSD_iSE_EEENS4_13DefaultFusionEJEEENS4_15FmhaFwdEpilogueIS6_fNS8_IJNS9_ILi64EEESB_SA_EEEEENS2_23IndividualTileSchedulerEJEEEEEvNT_6ParamsE) ;  /* 0xffffff3806847950 */ /* 0x002fea0003c3ffff */
.L_x_110:
[----:B------:R-:W-:-:S00]  /*c5f0*/  BRA `(.L_x_110) ;  /* 0xfffffffc00fc7947 */ /* 0x000fc0000383ffff */
[----:B------:R-:W-:-:S00]  /*c600*/  NOP ;  /* 0x0000000000007918 */ /* 0x000fc00000000000 */
[----:B------:R-:W-:-:S00]  /*c610*/  NOP ;  /* 0x0000000000007918 */ /* 0x000fc00000000000 */
[----:B------:R-:W-:-:S00]  /*c620*/  NOP ;  /* 0x0000000000007918 */ /* 0x000fc00000000000 */
[----:B------:R-:W-:-:S00]  /*c630*/  NOP ;  /* 0x0000000000007918 */ /* 0x000fc00000000000 */
[----:B------:R-:W-:-:S00]  /*c640*/  NOP ;  /* 0x0000000000007918 */ /* 0x000fc00000000000 */
[----:B------:R-:W-:-:S00]  /*c650*/  NOP ;  /* 0x0000000000007918 */ /* 0x000fc00000000000 */
[----:B------:R-:W-:-:S00]  /*c660*/  NOP ;  /* 0x0000000000007918 */ /* 0x000fc00000000000 */
[----:B------:R-:W-:-:S00]  /*c670*/  NOP ;  /* 0x0000000000007918 */ /* 0x000fc00000000000 */
.L_x_111:


//--------------------- .nv.global.init           --------------------------
	.section	.nv.global.init,"aw",@progbits
.nv.global.init:
	.type		$str$24,@object
	.size		$str$24,($str$25 - $str$24)
$str$24:
        /*0000*/ 	.byte	0x28, 0x61, 0x64, 0x64, 0x72, 0x65, 0x73, 0x73, 0x20, 0x26, 0x20, 0x6d, 0x61, 0x73, 0x6b, 0x29
        /*0010*/ 	.byte	0x20, 0x3d, 0x3d, 0x20, 0x30, 0x00
	.type		$str$25,@object
	.size		$str$25,(__unnamed_1 - $str$25)
$str$25:
        /*0016*/ 	.byte	0x2f, 0x74, 0x6d, 0x70, 0x2f, 0x63, 0x75, 0x74, 0x6c, 0x61, 0x73, 0x73, 0x5f, 0x73, 0x77, 0x65
        /*0026*/ 	.byte	0x65, 0x70, 0x5f, 0x73, 0x72, 0x63, 0x2f, 0x69, 0x6e, 0x63, 0x6c, 0x75, 0x64, 0x65, 0x2f, 0x63
        /*0036*/ 	.byte	0x75, 0x74, 0x65, 0x2f, 0x70, 0x6f, 0x69, 0x6e, 0x74, 0x65, 0x72, 0x5f, 0x66, 0x6c, 0x61, 0x67
        /*0046*/ 	.byte	0x67, 0x65, 0x64, 0x2e, 0x68, 0x70, 0x70, 0x00
	.type		__unnamed_1,@object
	.size		__unnamed_1,(__unnamed_2 - __unnamed_1)
__unnamed_1:
        /*004e*/ 	.byte	0x61, 0x75, 0x74, 0x6f, 0x20, 0x63, 0x75, 0x74, 0x65, 0x3a, 0x3a, 0x61, 0x73, 0x5f, 0x70, 0x6f
        /* <DEDUP_REMOVED lines=27> */
        /*020e*/ 	.byte	0x43, 0x3c, 0x34, 0x30, 0x39, 0x36, 0x3e, 0x3e, 0x3e, 0x3e, 0x3e, 0x5d, 0x00
	.type		__unnamed_2,@object
	.size		__unnamed_2,(.L_1 - __unnamed_2)
__unnamed_2:
        /* <DEDUP_REMOVED lines=29> */
.L_1:


//--------------------- .nv.shared._ZN7cutlass13device_kernelINS_4fmha6kernel28FmhaKernelTmaWarpSpecializedINS1_10collective30FmhaMainloopTmaWarpSpecializedINS_12float_e4m3_tEffN4cute5tupleIJNS7_1CILi128EEESA_NS9_ILi256EEEEEENS8_IJiNS9_ILi1EEENS8_IJiiEEEEEESF_NS8_IJSD_iSE_EEENS4_13DefaultFusionEJEEENS4_15FmhaFwdEpilogueIS6_fNS8_IJNS9_ILi64EEESB_SA_EEEEENS2_23IndividualTileSchedulerEJEEEEEvNT_6ParamsE --------------------------
	.section	.nv.shared._ZN7cutlass13device_kernelINS_4fmha6kernel28FmhaKernelTmaWarpSpecializedINS1_10collective30FmhaMainloopTmaWarpSpecializedINS_12float_e4m3_tEffN4cute5tupleIJNS7_1CILi128EEESA_NS9_ILi256EEEEEENS8_IJiNS9_ILi1EEENS8_IJiiEEEEEESF_NS8_IJSD_iSE_EEENS4_13DefaultFusionEJEEENS4_15FmhaFwdEpilogueIS6_fNS8_IJNS9_ILi64EEESB_SA_EEEEENS2_23IndividualTileSchedulerEJEEEEEvNT_6ParamsE,"aw",@nobits
	.sectionflags	@""
	.align	16
	.zero		1024


//--------------------- .nv.shared.reserved.0     --------------------------
	.section	.nv.shared.reserved.0,"aw",@nobits
	.weak		__nv_reservedSMEM_offset_0_alias
	.size		__nv_reservedSMEM_offset_0_alias, 0, 0
	.other		__nv_reservedSMEM_offset_0_alias,@"STO_CUDA_RESERVED_SHARED STV_DEFAULT"
__nv_reservedSMEM_offset_0_alias:
	.zero		0


//--------------------- .nv.global                --------------------------
	.section	.nv.global,"aw",@nobits
.nv.global:
	.type		_ZN39_INTERNAL_a8fac82c_4_k_cu_d628ea35_31254cute1_E,@object
	.size		_ZN39_INTERNAL_a8fac82c_4_k_cu_d628ea35_31254cute1_E,(_ZN39_INTERNAL_a8fac82c_4_k_cu_d628ea35_31254cuda3std3__45__cpo6cbeginE - _ZN39_INTERNAL_a8fac82c_4_k_cu_d628ea35_31254cute1_E)
_ZN39_INTERNAL_a8fac82c_4_k_cu_d628ea35_31254cute1_E:
	.zero		1
	.type		_ZN39_INTERNAL_a8fac82c_4_k_cu_d628ea35_31254cuda3std3__45__cpo6cbeginE,@object
	.size		_ZN39_INTERNAL_a8fac82c_4_k_cu_d628ea35_31254cuda3std3__45__cpo6cbeginE,(_ZN39_INTERNAL_a8fac82c_4_k_cu_d628ea35_31254cuda3std3__48in_placeE - _ZN39_INTERNAL_a8fac82c_4_k_cu_d628ea35_31254cuda3std3__45__cpo6cbeginE)
_ZN39_INTERNAL_a8fac82c_4_k_cu_d628ea35_31254cuda3std3__45__cpo6cbeginE:
	.zero		1
	.type		_ZN39_INTERNAL_a8fac82c_4_k_cu_d628ea35_31254cuda3std3__48in_placeE,@object
	.size		_ZN39_INTERNAL_a8fac82c_4_k_cu_d628ea35_31254cuda3std3__48in_placeE,(_ZN39_INTERNAL_a8fac82c_4_k_cu_d628ea35_31254cuda3std6ranges3__45__cpo9iter_moveE - _ZN39_INTERNAL_a8fac82c_4_k_cu_d628ea35_31254cuda3std3__48in_placeE)
_ZN39_INTERNAL_a8fac82c_4_k_cu_d628ea35_31254cuda3std3__48in_placeE:
	.zero		1
	.type		_ZN39_INTERNAL_a8fac82c_4_k_cu_d628ea35_31254cuda3std6ranges3__45__cpo9iter_moveE,@object
	.size		_ZN39_INTERNAL_a8fac82c_4_k_cu_d628ea35_31254cuda3std6ranges3__45__cpo9iter_moveE,(_ZN39_INTERNAL_a8fac82c_4_k_cu_d628ea35_31254cuda3std3__45__cpo5beginE - _ZN39_INTERNAL_a8fac82c_4_k_cu_d628ea35_31254cuda3std6ranges3__45__cpo9iter_moveE)
_ZN39_INTERNAL_a8fac82c_4_k_cu_d628ea35_31254cuda3std6ranges3__45__cpo9iter_moveE:
	.zero		1
	.type		_ZN39_INTERNAL_a8fac82c_4_k_cu_d628ea35_31254cuda3std3__45__cpo5beginE,@object
	.size		_ZN39_INTERNAL_a8fac82c_4_k_cu_d628ea35_31254cuda3std3__45__cpo5beginE,(_ZN39_INTERNAL_a8fac82c_4_k_cu_d628ea35_31254cuda3std3__441_GLOBAL__N__a8fac82c_4_k_cu_d628ea35_31256ignoreE - _ZN39_INTERNAL_a8fac82c_4_k_cu_d628ea35_31254cuda3std3__45__cpo5beginE)
_ZN39_INTERNAL_a8fac82c_4_k_cu_d628ea35_31254cuda3std3__45__cpo5beginE:
	.zero		1
	.type		_ZN39_INTERNAL_a8fac82c_4_k_cu_d628ea35_31254cuda3std3__441_GLOBAL__N__a8fac82c_4_k_cu_d628ea35_31256ignoreE,@object
	.size		_ZN39_INTERNAL_a8fac82c_4_k_cu_d628ea35_31254cuda3std3__441_GLOBAL__N__a8fac82c_4_k_cu_d628ea35_31256ignoreE,(_ZN39_INTERNAL_a8fac82c_4_k_cu_d628ea35_31254cute7productE - _ZN39_INTERNAL_a8fac82c_4_k_cu_d628ea35_31254cuda3std3__441_GLOBAL__N__a8fac82c_4_k_cu_d628ea35_31256ignoreE)
_ZN39_INTERNAL_a8fac82c_4_k_cu_d628ea35_31254cuda3std3__441_GLOBAL__N__a8fac82c_4_k_cu_d628ea35_31256ignoreE:
	.zero		1
	.type		_ZN39_INTERNAL_a8fac82c_4_k_cu_d628ea35_31254cute7productE,@object
	.size		_ZN39_INTERNAL_a8fac82c_4_k_cu_d628ea35_31254cute7productE,(_ZN39_INTERNAL_a8fac82c_4_k_cu_d628ea35_31254cuda3std3__45__cpo3endE - _ZN39_INTERNAL_a8fac82c_4_k_cu_d628ea35_31254cute7productE)
_ZN39_INTERNAL_a8fac82c_4_k_cu_d628ea35_31254cute7productE:
	.zero		1
	.type		_ZN39_INTERNAL_a8fac82c_4_k_cu_d628ea35_31254cuda3std3__45__cpo3endE,@object
	.size		_ZN39_INTERNAL_a8fac82c_4_k_cu_d628ea35_31254cuda3std3__45__cpo3endE,(_ZN39_INTERNAL_a8fac82c_4_k_cu_d628ea35_31254cuda3std3__419piecewise_constructE - _ZN39_INTERNAL_a8fac82c_4_k_cu_d628ea35_31254cuda3std3__45__cpo3endE)
_ZN39_INTERNAL_a8fac82c_4_k_cu_d628ea35_31254cuda3std3__45__cpo3endE:
	.zero		1
	.type		_ZN39_INTERNAL_a8fac82c_4_k_cu_d628ea35_31254cuda3std3__419piecewise_constructE,@object
	.size		_ZN39_INTERNAL_a8fac82c_4_k_cu_d628ea35_31254cuda3std3__419piecewise_constructE,(_ZN39_INTERNAL_a8fac82c_4_k_cu_d628ea35_31254cuda3std3__45__cpo4cendE - _ZN39_INTERNAL_a8fac82c_4_k_cu_d628ea35_31254cuda3std3__419piecewise_constructE)
_ZN39_INTERNAL_a8fac82c_4_k_cu_d628ea35_31254cuda3std3__419piecewise_constructE:
	.zero		1
	.type		_ZN39_INTERNAL_a8fac82c_4_k_cu_d628ea35_31254cuda3std3__45__cpo4cendE,@object
	.size		_ZN39_INTERNAL_a8fac82c_4_k_cu_d628ea35_31254cuda3std3__45__cpo4cendE,(_ZN39_INTERNAL_a8fac82c_4_k_cu_d628ea35_31254cuda3std6ranges3__45__cpo4swapE - _ZN39_INTERNAL_a8fac82c_4_k_cu_d628ea35_31254cuda3std3__45__cpo4cendE)
_ZN39_INTERNAL_a8fac82c_4_k_cu_d628ea35_31254cuda3std3__45__cpo4cendE:
	.zero		1
	.type		_ZN39_INTERNAL_a8fac82c_4_k_cu_d628ea35_31254cuda3std6ranges3__45__cpo4swapE,@object
	.size		_ZN39_INTERNAL_a8fac82c_4_k_cu_d628ea35_31254cuda3std6ranges3__45__cpo4swapE,(.L_9 - _ZN39_INTERNAL_a8fac82c_4_k_cu_d628ea35_31254cuda3std6ranges3__45__cpo4swapE)
_ZN39_INTERNAL_a8fac82c_4_k_cu_d628ea35_31254cuda3std6ranges3__45__cpo4swapE:
	.zero		1
.L_9:


//--------------------- .nv.constant0._ZN7cutlass13device_kernelINS_4fmha6kernel28FmhaKernelTmaWarpSpecializedINS1_10collective30FmhaMainloopTmaWarpSpecializedINS_12float_e4m3_tEffN4cute5tupleIJNS7_1CILi128EEESA_NS9_ILi256EEEEEENS8_IJiNS9_ILi1EEENS8_IJiiEEEEEESF_NS8_IJSD_iSE_EEENS4_13DefaultFusionEJEEENS4_15FmhaFwdEpilogueIS6_fNS8_IJNS9_ILi64EEESB_SA_EEEEENS2_23IndividualTileSchedulerEJEEEEEvNT_6ParamsE --------------------------
	.section	.nv.constant0._ZN7cutlass13device_kernelINS_4fmha6kernel28FmhaKernelTmaWarpSpecializedINS1_10collective30FmhaMainloopTmaWarpSpecializedINS_12float_e4m3_tEffN4cute5tupleIJNS7_1CILi128EEESA_NS9_ILi256EEEEEENS8_IJiNS9_ILi1EEENS8_IJiiEEEEEESF_NS8_IJSD_iSE_EEENS4_13DefaultFusionEJEEENS4_15FmhaFwdEpilogueIS6_fNS8_IJNS9_ILi64EEESB_SA_EEEEENS2_23IndividualTileSchedulerEJEEEEEvNT_6ParamsE,"a",@progbits
	.sectionflags	@""
	.align	4
.nv.constant0._ZN7cutlass13device_kernelINS_4fmha6kernel28FmhaKernelTmaWarpSpecializedINS1_10collective30FmhaMainloopTmaWarpSpecializedINS_12float_e4m3_tEffN4cute5tupleIJNS7_1CILi128EEESA_NS9_ILi256EEEEEENS8_IJiNS9_ILi1EEENS8_IJiiEEEEEESF_NS8_IJSD_iSE_EEENS4_13DefaultFusionEJEEENS4_15FmhaFwdEpilogueIS6_fNS8_IJNS9_ILi64EEESB_SA_EEEEENS2_23IndividualTileSchedulerEJEEEEEvNT_6ParamsE:
	.zero		2688


//--------------------- SYMBOLS --------------------------

	.type		.nv.reservedSmem.offset0,@object
	.size		.nv.reservedSmem.offset0,0x4
	.type		__assertfail,@function
